	.target	sm_90a

	.elftype	@"ET_EXEC"


//--------------------- .note.nv.tkinfo           --------------------------
	.section	.note.nv.tkinfo,"",@"SHT_NOTE"
	.sectionflags	@"SHF_NOTE_NV_TKINFO"
	.tkinfo
        /*0018*/ 	.word	0x00000002
        /*0030*/ 	.string	""
        /*0030*/ 	.string	"ptxas"
        /*0030*/ 	.string	"Cuda compilation tools, release 13.0, V13.0.88"
        /*0030*/ 	.string	"Build cuda_13.0.r13.0/compiler.36424714_0"
        /*0030*/ 	.string	"-arch sm_90a -m 64 "



//--------------------- .note.nv.cuinfo           --------------------------
	.section	.note.nv.cuinfo,"",@"SHT_NOTE"
	.sectionflags	@"SHF_NOTE_NV_CUINFO"
        /*0018*/ 	.short	0x0002
        /*001a*/ 	.short	0x005a
        /*001c*/ 	.short	0x0082
	.zero		2


//--------------------- .nv.info                  --------------------------
	.section	.nv.info,"",@"SHT_CUDA_INFO"
	.align	4


	//----- nvinfo : EIATTR_REGCOUNT
	.align		4
        /*0000*/ 	.byte	0x04, 0x2f
        /*0002*/ 	.short	(.L_15 - .L_14)
	.align		4
.L_14:
        /*0004*/ 	.word	index@(_ZN7cutlass13device_kernelINS_4gemm6kernel13GemmUniversalIN4cute5tupleIJiiiiEEENS1_10collective13CollectiveMmaINS1_34MainloopSm90TmaGmmaWarpSpecializedILi11ENS5_IJNS4_1CILi1EEESB_SB_EEENS1_35KernelTmaWarpSpecializedCooperativeEEENS5_IJNSA_ILi256EEENSA_ILi64EEESG_EEEaNS5_IJlSB_lEEEaSI_NS4_8TiledMMAINS4_8MMA_AtomIJNS4_4SM904GMMA26MMA_64x64x32_S32S8S8_SS_TNEEEENS4_6LayoutINS5_IJNSA_ILi2EEESB_SB_EEENS5_IJSB_NSA_ILi0EEESS_EEEEENS5_IJNS4_10UnderscoreESV_SV_EEEEENS4_13SM90_TMA_LOADENS4_14ComposedLayoutINS4_7SwizzleILi2ELi4ELi3EEENS4_18smem_ptr_flag_bitsILi8EEENSP_INS5_IJNSA_ILi8EEESG_EEENS5_IJSG_SB_EEEEEEEvNS4_8identityESY_S18_vS19_EENS_8epilogue10collective6detail29Sm90TmaWarpSpecializedAdapterINS1C_15DefaultEpilogueIaSI_SI_NS1B_6thread17LinearCombinationIaLi1EiiLNS1G_9ScaleType4KindE0ELNS_15FloatRoundStyleE2EaEENS1_15EpilogueDefaultEEEEEvvEEEEvNT_6ParamsE)
        /*0008*/ 	.word	0x000000a8


	//----- nvinfo : EIATTR_FRAME_SIZE
	.align		4
.L_15:
        /*000c*/ 	.byte	0x04, 0x11
        /*000e*/ 	.short	(.L_17 - .L_16)
	.align		4
.L_16:
        /*0010*/ 	.word	index@(_ZN7cutlass13device_kernelINS_4gemm6kernel13GemmUniversalIN4cute5tupleIJiiiiEEENS1_10collective13CollectiveMmaINS1_34MainloopSm90TmaGmmaWarpSpecializedILi11ENS5_IJNS4_1CILi1EEESB_SB_EEENS1_35KernelTmaWarpSpecializedCooperativeEEENS5_IJNSA_ILi256EEENSA_ILi64EEESG_EEEaNS5_IJlSB_lEEEaSI_NS4_8TiledMMAINS4_8MMA_AtomIJNS4_4SM904GMMA26MMA_64x64x32_S32S8S8_SS_TNEEEENS4_6LayoutINS5_IJNSA_ILi2EEESB_SB_EEENS5_IJSB_NSA_ILi0EEESS_EEEEENS5_IJNS4_10UnderscoreESV_SV_EEEEENS4_13SM90_TMA_LOADENS4_14ComposedLayoutINS4_7SwizzleILi2ELi4ELi3EEENS4_18smem_ptr_flag_bitsILi8EEENSP_INS5_IJNSA_ILi8EEESG_EEENS5_IJSG_SB_EEEEEEEvNS4_8identityESY_S18_vS19_EENS_8epilogue10collective6detail29Sm90TmaWarpSpecializedAdapterINS1C_15DefaultEpilogueIaSI_SI_NS1B_6thread17LinearCombinationIaLi1EiiLNS1G_9ScaleType4KindE0ELNS_15FloatRoundStyleE2EaEENS1_15EpilogueDefaultEEEEEvvEEEEvNT_6ParamsE)
        /*0014*/ 	.word	0x00000000


	//----- nvinfo : EIATTR_MIN_STACK_SIZE
	.align		4
.L_17:
        /*0018*/ 	.byte	0x04, 0x12
        /*001a*/ 	.short	(.L_19 - .L_18)
	.align		4
.L_18:
        /*001c*/ 	.word	index@(_ZN7cutlass13device_kernelINS_4gemm6kernel13GemmUniversalIN4cute5tupleIJiiiiEEENS1_10collective13CollectiveMmaINS1_34MainloopSm90TmaGmmaWarpSpecializedILi11ENS5_IJNS4_1CILi1EEESB_SB_EEENS1_35KernelTmaWarpSpecializedCooperativeEEENS5_IJNSA_ILi256EEENSA_ILi64EEESG_EEEaNS5_IJlSB_lEEEaSI_NS4_8TiledMMAINS4_8MMA_AtomIJNS4_4SM904GMMA26MMA_64x64x32_S32S8S8_SS_TNEEEENS4_6LayoutINS5_IJNSA_ILi2EEESB_SB_EEENS5_IJSB_NSA_ILi0EEESS_EEEEENS5_IJNS4_10UnderscoreESV_SV_EEEEENS4_13SM90_TMA_LOADENS4_14ComposedLayoutINS4_7SwizzleILi2ELi4ELi3EEENS4_18smem_ptr_flag_bitsILi8EEENSP_INS5_IJNSA_ILi8EEESG_EEENS5_IJSG_SB_EEEEEEEvNS4_8identityESY_S18_vS19_EENS_8epilogue10collective6detail29Sm90TmaWarpSpecializedAdapterINS1C_15DefaultEpilogueIaSI_SI_NS1B_6thread17LinearCombinationIaLi1EiiLNS1G_9ScaleType4KindE0ELNS_15FloatRoundStyleE2EaEENS1_15EpilogueDefaultEEEEEvvEEEEvNT_6ParamsE)
        /*0020*/ 	.word	0x00000000
.L_19:


//--------------------- .nv.compat                --------------------------
	.section	.nv.compat,"",@"SHT_CUDA_COMPAT_INFO"
	.align	4
        /*0000*/ 	.byte	0x02, 0x09, 0x01, 0x00, 0x02, 0x02, 0x04, 0x00, 0x02, 0x05, 0x05, 0x00, 0x03, 0x07, 0x01, 0x01
        /*0010*/ 	.byte	0x02, 0x03, 0x01, 0x00, 0x02, 0x06, 0x01, 0x00, 0x04, 0x0b, 0x08, 0x00, 0x00, 0x00, 0x00, 0x00
        /*0020*/ 	.byte	0x00, 0x00, 0x00, 0x00


//--------------------- .nv.info._ZN7cutlass13device_kernelINS_4gemm6kernel13GemmUniversalIN4cute5tupleIJiiiiEEENS1_10collective13CollectiveMmaINS1_34MainloopSm90TmaGmmaWarpSpecializedILi11ENS5_IJNS4_1CILi1EEESB_SB_EEENS1_35KernelTmaWarpSpecializedCooperativeEEENS5_IJNSA_ILi256EEENSA_ILi64EEESG_EEEaNS5_IJlSB_lEEEaSI_NS4_8TiledMMAINS4_8MMA_AtomIJNS4_4SM904GMMA26MMA_64x64x32_S32S8S8_SS_TNEEEENS4_6LayoutINS5_IJNSA_ILi2EEESB_SB_EEENS5_IJSB_NSA_ILi0EEESS_EEEEENS5_IJNS4_10UnderscoreESV_SV_EEEEENS4_13SM90_TMA_LOADENS4_14ComposedLayoutINS4_7SwizzleILi2ELi4ELi3EEENS4_18smem_ptr_flag_bitsILi8EEENSP_INS5_IJNSA_ILi8EEESG_EEENS5_IJSG_SB_EEEEEEEvNS4_8identityESY_S18_vS19_EENS_8epilogue10collective6detail29Sm90TmaWarpSpecializedAdapterINS1C_15DefaultEpilogueIaSI_SI_NS1B_6thread17LinearCombinationIaLi1EiiLNS1G_9ScaleType4KindE0ELNS_15FloatRoundStyleE2EaEENS1_15EpilogueDefaultEEEEEvvEEEEvNT_6ParamsE --------------------------
	.section	.nv.info._ZN7cutlass13device_kernelINS_4gemm6kernel13GemmUniversalIN4cute5tupleIJiiiiEEENS1_10collective13CollectiveMmaINS1_34MainloopSm90TmaGmmaWarpSpecializedILi11ENS5_IJNS4_1CILi1EEESB_SB_EEENS1_35KernelTmaWarpSpecializedCooperativeEEENS5_IJNSA_ILi256EEENSA_ILi64EEESG_EEEaNS5_IJlSB_lEEEaSI_NS4_8TiledMMAINS4_8MMA_AtomIJNS4_4SM904GMMA26MMA_64x64x32_S32S8S8_SS_TNEEEENS4_6LayoutINS5_IJNSA_ILi2EEESB_SB_EEENS5_IJSB_NSA_ILi0EEESS_EEEEENS5_IJNS4_10UnderscoreESV_SV_EEEEENS4_13SM90_TMA_LOADENS4_14ComposedLayoutINS4_7SwizzleILi2ELi4ELi3EEENS4_18smem_ptr_flag_bitsILi8EEENSP_INS5_IJNSA_ILi8EEESG_EEENS5_IJSG_SB_EEEEEEEvNS4_8identityESY_S18_vS19_EENS_8epilogue10collective6detail29Sm90TmaWarpSpecializedAdapterINS1C_15DefaultEpilogueIaSI_SI_NS1B_6thread17LinearCombinationIaLi1EiiLNS1G_9ScaleType4KindE0ELNS_15FloatRoundStyleE2EaEENS1_15EpilogueDefaultEEEEEvvEEEEvNT_6ParamsE,"",@"SHT_CUDA_INFO"
	.sectionflags	@""
	.align	4


	//----- nvinfo : EIATTR_CUDA_API_VERSION
	.align		4
        /*0000*/ 	.byte	0x04, 0x37
        /*0002*/ 	.short	(.L_21 - .L_20)
.L_20:
        /*0004*/ 	.word	0x00000082


	//----- nvinfo : EIATTR_KPARAM_INFO
	.align		4
.L_21:
        /*0008*/ 	.byte	0x04, 0x17
        /*000a*/ 	.short	(.L_23 - .L_22)
.L_22:
        /*000c*/ 	.word	0x00000000
        /*0010*/ 	.short	0x0000
        /*0012*/ 	.short	0x0070
        /*0014*/ 	.byte	0x00, 0xf0, 0x01, 0x10


	//----- nvinfo : EIATTR_SPARSE_MMA_MASK
	.align		4
.L_23:
        /*0018*/ 	.byte	0x03, 0x50
        /*001a*/ 	.short	0x0000


	//----- nvinfo : EIATTR_MAXREG_COUNT
	.align		4
        /*001c*/ 	.byte	0x03, 0x1b
        /*001e*/ 	.short	0x00a8


	//----- nvinfo : EIATTR_NUM_BARRIERS
	.align		4
        /*0020*/ 	.byte	0x02, 0x4c
        /*0022*/ 	.byte	0x01
	.zero		1


	//----- nvinfo : EIATTR_EXTERNS
	.align		4
        /*0024*/ 	.byte	0x04, 0x0f
        /*0026*/ 	.short	(.L_25 - .L_24)


	//   ....[0]....
	.align		4
.L_24:
        /*0028*/ 	.word	index@(__assertfail)


	//----- nvinfo : EIATTR_MERCURY_ISA_VERSION
	.align		4
.L_25:
        /*002c*/ 	.byte	0x03, 0x5f
        /*002e*/ 	.short	0x0101


	//----- nvinfo : EIATTR_INT_WARP_WIDE_INSTR_OFFSETS
	.align		4
        /*0030*/ 	.byte	0x04, 0x31
        /*0032*/ 	.short	(.L_27 - .L_26)


	//   ....[0]....
.L_26:
        /*0034*/ 	.word	0x00000500


	//   ....[1]....
        /*0038*/ 	.word	0x00000510


	//   ....[2]....
        /*003c*/ 	.word	0x000005d0


	//----- nvinfo : EIATTR_COOP_GROUP_MASK_REGIDS
	.align		4
.L_27:
        /*0040*/ 	.byte	0x04, 0x29
        /*0042*/ 	.short	(.L_29 - .L_28)


	//   ....[0]....
.L_28:
        /*0044*/ 	.word	0xffffffff


	//   ....[1]....
        /*0048*/ 	.word	0xffffffff


	//   ....[2]....
        /*004c*/ 	.word	0xffffffff


	//   ....[3]....
        /*0050*/ 	.word	0xffffffff


	//   ....[4]....
        /*0054*/ 	.word	0xffffffff


	//----- nvinfo : EIATTR_COOP_GROUP_INSTR_OFFSETS
	.align		4
.L_29:
        /*0058*/ 	.byte	0x04, 0x28
        /*005a*/ 	.short	(.L_31 - .L_30)


	//   ....[0]....
.L_30:
        /*005c*/ 	.word	0x00000060


	//   ....[1]....
        /*0060*/ 	.word	0x00000070


	//   ....[2]....
        /*0064*/ 	.word	0x00000130


	//   ....[3]....
        /*0068*/ 	.word	0x000003d0


	//   ....[4]....
        /*006c*/ 	.word	0x00001280


	//----- nvinfo : EIATTR_REG_RECONFIG
	.align		4
.L_31:
        /*0070*/ 	.byte	0x01, 0x54
	.zero		2


	//----- nvinfo : EIATTR_SYSCALL_OFFSETS
	.align		4
        /*0074*/ 	.byte	0x04, 0x46
        /*0076*/ 	.short	(.L_33 - .L_32)


	//   ....[0]....
.L_32:
        /*0078*/ 	.word	0x00001470


	//----- nvinfo : EIATTR_MBARRIER_INSTR_OFFSETS
	.align		4
.L_33:
        /*007c*/ 	.byte	0x04, 0x39
        /*007e*/ 	.short	(.L_35 - .L_34)


	//   ....[0]....
.L_34:
        /*0080*/ 	.word	0x00000250
        /*0084*/ 	.word	0x000000ff
        /*0088*/ 	.word	0x00000000
        /*008c*/ 	.short	0x0100
        /*008e*/ 	.byte	0x08
	.zero		1


	//   ....[1]....
        /*0090*/ 	.word	0x00000260
        /*0094*/ 	.word	0x000000ff
        /*0098*/ 	.word	0x00000058
        /*009c*/ 	.short	0x0100
        /*009e*/ 	.byte	0x08
	.zero		1


	//   ....[2]....
        /*00a0*/ 	.word	0x00000270
        /*00a4*/ 	.word	0x000000ff
        /*00a8*/ 	.word	0x00000008
        /*00ac*/ 	.short	0x0100
        /*00ae*/ 	.byte	0x08
	.zero		1


	//   ....[3]....
        /*00b0*/ 	.word	0x00000280
        /*00b4*/ 	.word	0x000000ff
        /*00b8*/ 	.word	0x00000060
        /*00bc*/ 	.short	0x0100
        /*00be*/ 	.byte	0x08
	.zero		1


	//   ....[4]....
        /*00c0*/ 	.word	0x00000290
        /*00c4*/ 	.word	0x000000ff
        /*00c8*/ 	.word	0x00000010
        /*00cc*/ 	.short	0x0100
        /*00ce*/ 	.byte	0x08
	.zero		1


	//   ....[5]....
        /*00d0*/ 	.word	0x000002a0
        /*00d4*/ 	.word	0x000000ff
        /*00d8*/ 	.word	0x00000068
        /*00dc*/ 	.short	0x0100
        /*00de*/ 	.byte	0x08
	.zero		1


	//   ....[6]....
        /*00e0*/ 	.word	0x000002b0
        /*00e4*/ 	.word	0x000000ff
        /*00e8*/ 	.word	0x00000018
        /*00ec*/ 	.short	0x0100
        /*00ee*/ 	.byte	0x08
	.zero		1


	//   ....[7]....
        /*00f0*/ 	.word	0x000002c0
        /*00f4*/ 	.word	0x000000ff
        /*00f8*/ 	.word	0x00000070
        /*00fc*/ 	.short	0x0100
        /*00fe*/ 	.byte	0x08
	.zero		1


	//   ....[8]....
        /*0100*/ 	.word	0x000002d0
        /*0104*/ 	.word	0x000000ff
        /*0108*/ 	.word	0x00000020
        /*010c*/ 	.short	0x0100
        /*010e*/ 	.byte	0x08
	.zero		1


	//   ....[9]....
        /*0110*/ 	.word	0x000002e0
        /*0114*/ 	.word	0x000000ff
        /*0118*/ 	.word	0x00000078
        /*011c*/ 	.short	0x0100
        /*011e*/ 	.byte	0x08
	.zero		1


	//   ....[10]....
        /*0120*/ 	.word	0x000002f0
        /*0124*/ 	.word	0x000000ff
        /*0128*/ 	.word	0x00000028
        /*012c*/ 	.short	0x0100
        /*012e*/ 	.byte	0x08
	.zero		1


	//   ....[11]....
        /*0130*/ 	.word	0x00000300
        /*0134*/ 	.word	0x000000ff
        /*0138*/ 	.word	0x00000080
        /*013c*/ 	.short	0x0100
        /*013e*/ 	.byte	0x08
	.zero		1


	//   ....[12]....
        /*0140*/ 	.word	0x00000310
        /*0144*/ 	.word	0x000000ff
        /*0148*/ 	.word	0x00000030
        /*014c*/ 	.short	0x0100
        /*014e*/ 	.byte	0x08
	.zero		1


	//   ....[13]....
        /*0150*/ 	.word	0x00000320
        /*0154*/ 	.word	0x000000ff
        /*0158*/ 	.word	0x00000088
        /*015c*/ 	.short	0x0100
        /*015e*/ 	.byte	0x08
	.zero		1


	//   ....[14]....
        /*0160*/ 	.word	0x00000330
        /*0164*/ 	.word	0x000000ff
        /*0168*/ 	.word	0x00000038
        /*016c*/ 	.short	0x0100
        /*016e*/ 	.byte	0x08
	.zero		1


	//   ....[15]....
        /*0170*/ 	.word	0x00000340
        /*0174*/ 	.word	0x000000ff
        /*0178*/ 	.word	0x00000090
        /*017c*/ 	.short	0x0100
        /*017e*/ 	.byte	0x08
	.zero		1


	//   ....[16]....
        /*0180*/ 	.word	0x00000350
        /*0184*/ 	.word	0x000000ff
        /*0188*/ 	.word	0x00000040
        /*018c*/ 	.short	0x0100
        /*018e*/ 	.byte	0x08
	.zero		1


	//   ....[17]....
        /*0190*/ 	.word	0x00000360
        /*0194*/ 	.word	0x000000ff
        /*0198*/ 	.word	0x00000098
        /*019c*/ 	.short	0x0100
        /*019e*/ 	.byte	0x08
	.zero		1


	//   ....[18]....
        /*01a0*/ 	.word	0x00000370
        /*01a4*/ 	.word	0x000000ff
        /*01a8*/ 	.word	0x00000048
        /*01ac*/ 	.short	0x0100
        /*01ae*/ 	.byte	0x08
	.zero		1


	//   ....[19]....
        /*01b0*/ 	.word	0x00000380
        /*01b4*/ 	.word	0x000000ff
        /*01b8*/ 	.word	0x000000a0
        /*01bc*/ 	.short	0x0100
        /*01be*/ 	.byte	0x08
	.zero		1


	//   ....[20]....
        /*01c0*/ 	.word	0x00000390
        /*01c4*/ 	.word	0x000000ff
        /*01c8*/ 	.word	0x00000050
        /*01cc*/ 	.short	0x0100
        /*01ce*/ 	.byte	0x08
	.zero		1


	//   ....[21]....
        /*01d0*/ 	.word	0x000003a0
        /*01d4*/ 	.word	0x000000ff
        /*01d8*/ 	.word	0x000000a8
        /*01dc*/ 	.short	0x0100
        /*01de*/ 	.byte	0x08
	.zero		1


	//   ....[22]....
        /*01e0*/ 	.word	0x00000650
        /*01e4*/ 	.word	0x000000ff
        /*01e8*/ 	.word	0x000000c0
        /*01ec*/ 	.short	0x0100
        /*01ee*/ 	.byte	0x08
	.zero		1


	//   ....[23]....
        /*01f0*/ 	.word	0x000006d0
        /*01f4*/ 	.word	0x000000ff
        /*01f8*/ 	.word	0x000000c8
        /*01fc*/ 	.short	0x0100
        /*01fe*/ 	.byte	0x08
	.zero		1


	//   ....[24]....
        /*0200*/ 	.word	0x00001540
        /*0204*/ 	.word	0x00000003
        /*0208*/ 	.word	0x00000000
        /*020c*/ 	.short	0x010a
        /*020e*/ 	.byte	0x3f
	.zero		1


	//   ....[25]....
        /*0210*/ 	.word	0x000015a0
        /*0214*/ 	.word	0x00000003
        /*0218*/ 	.word	0x00000000
        /*021c*/ 	.short	0x010a
        /*021e*/ 	.byte	0x3f
	.zero		1


	//   ....[26]....
        /*0220*/ 	.word	0x00001900
        /*0224*/ 	.word	0x00000005
        /*0228*/ 	.word	0x00000000
        /*022c*/ 	.short	0x010a
        /*022e*/ 	.byte	0x3f
	.zero		1


	//   ....[27]....
        /*0230*/ 	.word	0x00001940
        /*0234*/ 	.word	0x00000005
        /*0238*/ 	.word	0x00000000
        /*023c*/ 	.short	0x010a
        /*023e*/ 	.byte	0x3f
	.zero		1


	//   ....[28]....
        /*0240*/ 	.word	0x00001b80
        /*0244*/ 	.word	0x00000004
        /*0248*/ 	.word	0x00000000
        /*024c*/ 	.short	0x0101
        /*024e*/ 	.byte	0x3f
	.zero		1


	//   ....[29]....
        /*0250*/ 	.word	0x00001d40
        /*0254*/ 	.word	0x00000000
        /*0258*/ 	.word	0x00000000
        /*025c*/ 	.short	0x0101
        /*025e*/ 	.byte	0x3f
	.zero		1


	//   ....[30]....
        /*0260*/ 	.word	0x00006230
        /*0264*/ 	.word	0x0000000e
        /*0268*/ 	.word	0x00000058
        /*026c*/ 	.short	0x010a
        /*026e*/ 	.byte	0x3f
	.zero		1


	//   ....[31]....
        /*0270*/ 	.word	0x000065c0
        /*0274*/ 	.word	0x00000006
        /*0278*/ 	.word	0x000000c8
        /*027c*/ 	.short	0x0101
        /*027e*/ 	.byte	0x3f
	.zero		1


	//   ....[32]....
        /*0280*/ 	.word	0x00006ce0
        /*0284*/ 	.word	0x00000007
        /*0288*/ 	.word	0x00000000
        /*028c*/ 	.short	0x010a
        /*028e*/ 	.byte	0x3f
	.zero		1


	//   ....[33]....
        /*0290*/ 	.word	0x00006d60
        /*0294*/ 	.word	0x00000009
        /*0298*/ 	.word	0x00000000
        /*029c*/ 	.short	0x010a
        /*029e*/ 	.byte	0x3f
	.zero		1


	//   ....[34]....
        /*02a0*/ 	.word	0x00006df0
        /*02a4*/ 	.word	0x00000006
        /*02a8*/ 	.word	0x00000000
        /*02ac*/ 	.short	0x010a
        /*02ae*/ 	.byte	0x3f
	.zero		1


	//   ....[35]....
        /*02b0*/ 	.word	0x00006e80
        /*02b4*/ 	.word	0x00000009
        /*02b8*/ 	.word	0x00000000
        /*02bc*/ 	.short	0x010a
        /*02be*/ 	.byte	0x3f
	.zero		1


	//   ....[36]....
        /*02c0*/ 	.word	0x00006f10
        /*02c4*/ 	.word	0x00000006
        /*02c8*/ 	.word	0x00000000
        /*02cc*/ 	.short	0x010a
        /*02ce*/ 	.byte	0x3f
	.zero		1


	//   ....[37]....
        /*02d0*/ 	.word	0x00006fa0
        /*02d4*/ 	.word	0x00000009
        /*02d8*/ 	.word	0x00000000
        /*02dc*/ 	.short	0x010a
        /*02de*/ 	.byte	0x3f
	.zero		1


	//   ....[38]....
        /*02e0*/ 	.word	0x00007030
        /*02e4*/ 	.word	0x00000006
        /*02e8*/ 	.word	0x00000000
        /*02ec*/ 	.short	0x010a
        /*02ee*/ 	.byte	0x3f
	.zero		1


	//   ....[39]....
        /*02f0*/ 	.word	0x000070c0
        /*02f4*/ 	.word	0x00000009
        /*02f8*/ 	.word	0x00000000
        /*02fc*/ 	.short	0x010a
        /*02fe*/ 	.byte	0x3f
	.zero		1


	//   ....[40]....
        /*0300*/ 	.word	0x00007150
        /*0304*/ 	.word	0x00000006
        /*0308*/ 	.word	0x00000000
        /*030c*/ 	.short	0x010a
        /*030e*/ 	.byte	0x3f
	.zero		1


	//   ....[41]....
        /*0310*/ 	.word	0x000071e0
        /*0314*/ 	.word	0x00000009
        /*0318*/ 	.word	0x00000000
        /*031c*/ 	.short	0x010a
        /*031e*/ 	.byte	0x3f
	.zero		1


	//   ....[42]....
        /*0320*/ 	.word	0x00007270
        /*0324*/ 	.word	0x00000003
        /*0328*/ 	.word	0x00000000
        /*032c*/ 	.short	0x010a
        /*032e*/ 	.byte	0x3f
	.zero		1


	//   ....[43]....
        /*0330*/ 	.word	0x000072d0
        /*0334*/ 	.word	0x00000003
        /*0338*/ 	.word	0x00000000
        /*033c*/ 	.short	0x010a
        /*033e*/ 	.byte	0x3f
	.zero		1


	//   ....[44]....
        /*0340*/ 	.word	0x00007320
        /*0344*/ 	.word	0x00000005
        /*0348*/ 	.word	0x00000000
        /*034c*/ 	.short	0x010a
        /*034e*/ 	.byte	0x3f
	.zero		1


	//   ....[45]....
        /*0350*/ 	.word	0x000073f0
        /*0354*/ 	.word	0x0000000e
        /*0358*/ 	.word	0x00000058
        /*035c*/ 	.short	0x010a
        /*035e*/ 	.byte	0x3f
	.zero		1


	//   ....[46]....
        /*0360*/ 	.word	0x000074c0
        /*0364*/ 	.word	0x00000007
        /*0368*/ 	.word	0x00000000
        /*036c*/ 	.short	0x010a
        /*036e*/ 	.byte	0x3f
	.zero		1


	//   ....[47]....
        /*0370*/ 	.word	0x00007510
        /*0374*/ 	.word	0x00000009
        /*0378*/ 	.word	0x00000000
        /*037c*/ 	.short	0x010a
        /*037e*/ 	.byte	0x3f
	.zero		1


	//   ....[48]....
        /*0380*/ 	.word	0x00007560
        /*0384*/ 	.word	0x00000006
        /*0388*/ 	.word	0x00000000
        /*038c*/ 	.short	0x010a
        /*038e*/ 	.byte	0x3f
	.zero		1


	//   ....[49]....
        /*0390*/ 	.word	0x000075b0
        /*0394*/ 	.word	0x00000009
        /*0398*/ 	.word	0x00000000
        /*039c*/ 	.short	0x010a
        /*039e*/ 	.byte	0x3f
	.zero		1


	//   ....[50]....
        /*03a0*/ 	.word	0x00007600
        /*03a4*/ 	.word	0x00000006
        /*03a8*/ 	.word	0x00000000
        /*03ac*/ 	.short	0x010a
        /*03ae*/ 	.byte	0x3f
	.zero		1


	//   ....[51]....
        /*03b0*/ 	.word	0x00007650
        /*03b4*/ 	.word	0x00000009
        /*03b8*/ 	.word	0x00000000
        /*03bc*/ 	.short	0x010a
        /*03be*/ 	.byte	0x3f
	.zero		1


	//   ....[52]....
        /*03c0*/ 	.word	0x000076a0
        /*03c4*/ 	.word	0x00000006
        /*03c8*/ 	.word	0x00000000
        /*03cc*/ 	.short	0x010a
        /*03ce*/ 	.byte	0x3f
	.zero		1


	//   ....[53]....
        /*03d0*/ 	.word	0x000076f0
        /*03d4*/ 	.word	0x00000009
        /*03d8*/ 	.word	0x00000000
        /*03dc*/ 	.short	0x010a
        /*03de*/ 	.byte	0x3f
	.zero		1


	//   ....[54]....
        /*03e0*/ 	.word	0x00007740
        /*03e4*/ 	.word	0x00000006
        /*03e8*/ 	.word	0x00000000
        /*03ec*/ 	.short	0x010a
        /*03ee*/ 	.byte	0x3f
	.zero		1


	//   ....[55]....
        /*03f0*/ 	.word	0x00007790
        /*03f4*/ 	.word	0x00000009
        /*03f8*/ 	.word	0x00000000
        /*03fc*/ 	.short	0x010a
        /*03fe*/ 	.byte	0x3f
	.zero		1


	//----- nvinfo : EIATTR_NUM_MBARRIERS
	.align		4
.L_35:
        /*0400*/ 	.byte	0x03, 0x38
        /*0402*/ 	.short	0x0018


	//----- nvinfo : EIATTR_EXIT_INSTR_OFFSETS
	.align		4
        /*0404*/ 	.byte	0x04, 0x1c
        /*0406*/ 	.short	(.L_37 - .L_36)


	//   ....[0]....
.L_36:
        /*0408*/ 	.word	0x00000770


	//   ....[1]....
        /*040c*/ 	.word	0x00001040


	//   ....[2]....
        /*0410*/ 	.word	0x00005910


	//   ....[3]....
        /*0414*/ 	.word	0x00005f40


	//   ....[4]....
        /*0418*/ 	.word	0x000072c0


	//----- nvinfo : EIATTR_MAX_THREADS
	.align		4
.L_37:
        /*041c*/ 	.byte	0x04, 0x05
        /*041e*/ 	.short	(.L_39 - .L_38)
.L_38:
        /*0420*/ 	.word	0x00000180
        /*0424*/ 	.word	0x00000001
        /*0428*/ 	.word	0x00000001


	//----- nvinfo : EIATTR_CRS_STACK_SIZE
	.align		4
.L_39:
        /*042c*/ 	.byte	0x04, 0x1e
        /*042e*/ 	.short	(.L_41 - .L_40)
.L_40:
        /*0430*/ 	.word	0x00000000


	//----- nvinfo : EIATTR_CBANK_PARAM_SIZE
	.align		4
.L_41:
        /*0434*/ 	.byte	0x03, 0x19
        /*0436*/ 	.short	0x0470


	//----- nvinfo : EIATTR_PARAM_CBANK
	.align		4
        /*0438*/ 	.byte	0x04, 0x0a
        /*043a*/ 	.short	(.L_43 - .L_42)
	.align		4
.L_42:
        /*043c*/ 	.word	index@(.nv.constant0._ZN7cutlass13device_kernelINS_4gemm6kernel13GemmUniversalIN4cute5tupleIJiiiiEEENS1_10collective13CollectiveMmaINS1_34MainloopSm90TmaGmmaWarpSpecializedILi11ENS5_IJNS4_1CILi1EEESB_SB_EEENS1_35KernelTmaWarpSpecializedCooperativeEEENS5_IJNSA_ILi256EEENSA_ILi64EEESG_EEEaNS5_IJlSB_lEEEaSI_NS4_8TiledMMAINS4_8MMA_AtomIJNS4_4SM904GMMA26MMA_64x64x32_S32S8S8_SS_TNEEEENS4_6LayoutINS5_IJNSA_ILi2EEESB_SB_EEENS5_IJSB_NSA_ILi0EEESS_EEEEENS5_IJNS4_10UnderscoreESV_SV_EEEEENS4_13SM90_TMA_LOADENS4_14ComposedLayoutINS4_7SwizzleILi2ELi4ELi3EEENS4_18smem_ptr_flag_bitsILi8EEENSP_INS5_IJNSA_ILi8EEESG_EEENS5_IJSG_SB_EEEEEEEvNS4_8identityESY_S18_vS19_EENS_8epilogue10collective6detail29Sm90TmaWarpSpecializedAdapterINS1C_15DefaultEpilogueIaSI_SI_NS1B_6thread17LinearCombinationIaLi1EiiLNS1G_9ScaleType4KindE0ELNS_15FloatRoundStyleE2EaEENS1_15EpilogueDefaultEEEEEvvEEEEvNT_6ParamsE)
        /*0440*/ 	.short	0x0210
        /*0442*/ 	.short	0x0470


	//----- nvinfo : EIATTR_SW_WAR
	.align		4
.L_43:
        /*0444*/ 	.byte	0x04, 0x36
        /*0446*/ 	.short	(.L_45 - .L_44)
.L_44:
        /*0448*/ 	.word	0x00000008
.L_45:


//--------------------- .nv.callgraph             --------------------------
	.section	.nv.callgraph,"",@"SHT_CUDA_CALLGRAPH"
	.align	4
	.sectionentsize	8
	.align		4
        /*0000*/ 	.word	0x00000000
	.align		4
        /*0004*/ 	.word	0xffffffff
	.align		4
        /*0008*/ 	.word	index@(_ZN7cutlass13device_kernelINS_4gemm6kernel13GemmUniversalIN4cute5tupleIJiiiiEEENS1_10collective13CollectiveMmaINS1_34MainloopSm90TmaGmmaWarpSpecializedILi11ENS5_IJNS4_1CILi1EEESB_SB_EEENS1_35KernelTmaWarpSpecializedCooperativeEEENS5_IJNSA_ILi256EEENSA_ILi64EEESG_EEEaNS5_IJlSB_lEEEaSI_NS4_8TiledMMAINS4_8MMA_AtomIJNS4_4SM904GMMA26MMA_64x64x32_S32S8S8_SS_TNEEEENS4_6LayoutINS5_IJNSA_ILi2EEESB_SB_EEENS5_IJSB_NSA_ILi0EEESS_EEEEENS5_IJNS4_10UnderscoreESV_SV_EEEEENS4_13SM90_TMA_LOADENS4_14ComposedLayoutINS4_7SwizzleILi2ELi4ELi3EEENS4_18smem_ptr_flag_bitsILi8EEENSP_INS5_IJNSA_ILi8EEESG_EEENS5_IJSG_SB_EEEEEEEvNS4_8identityESY_S18_vS19_EENS_8epilogue10collective6detail29Sm90TmaWarpSpecializedAdapterINS1C_15DefaultEpilogueIaSI_SI_NS1B_6thread17LinearCombinationIaLi1EiiLNS1G_9ScaleType4KindE0ELNS_15FloatRoundStyleE2EaEENS1_15EpilogueDefaultEEEEEvvEEEEvNT_6ParamsE)
	.align		4
        /*000c*/ 	.word	index@(__assertfail)
	.align		4
        /*0010*/ 	.word	0x00000000
	.align		4
        /*0014*/ 	.word	0xfffffffe
	.align		4
        /*0018*/ 	.word	0x00000000
	.align		4
        /*001c*/ 	.word	0xfffffffd
	.align		4
        /*0020*/ 	.word	0x00000000
	.align		4
        /*0024*/ 	.word	0xfffffffc


//--------------------- .nv.constant4             --------------------------
	.section	.nv.constant4,"a",@progbits
	.align	8
	.align		8
.nv.constant4:
        /*0000*/ 	.dword	__assertfail
	.align		8
        /*0008*/ 	.dword	__unnamed_1
	.align		8
        /*0010*/ 	.dword	_ZN40_INTERNAL_7c68158b_4_k_cu_3b0a066a_250014cuda3std3__45__cpo5beginE
	.align		8
        /*0018*/ 	.dword	_ZN40_INTERNAL_7c68158b_4_k_cu_3b0a066a_250014cuda3std3__45__cpo3endE
	.align		8
        /*0020*/ 	.dword	_ZN40_INTERNAL_7c68158b_4_k_cu_3b0a066a_250014cuda3std3__45__cpo6cbeginE
	.align		8
        /*0028*/ 	.dword	_ZN40_INTERNAL_7c68158b_4_k_cu_3b0a066a_250014cuda3std3__45__cpo4cendE
	.align		8
        /*0030*/ 	.dword	_ZN40_INTERNAL_7c68158b_4_k_cu_3b0a066a_250014cuda3std3__442_GLOBAL__N__7c68158b_4_k_cu_3b0a066a_250016ignoreE
	.align		8
        /*0038*/ 	.dword	_ZN40_INTERNAL_7c68158b_4_k_cu_3b0a066a_250014cuda3std3__419piecewise_constructE
	.align		8
        /*0040*/ 	.dword	_ZN40_INTERNAL_7c68158b_4_k_cu_3b0a066a_250014cuda3std3__48in_placeE
	.align		8
        /*0048*/ 	.dword	_ZN40_INTERNAL_7c68158b_4_k_cu_3b0a066a_250014cuda3std6ranges3__45__cpo4swapE
	.align		8
        /*0050*/ 	.dword	_ZN40_INTERNAL_7c68158b_4_k_cu_3b0a066a_250014cuda3std6ranges3__45__cpo9iter_moveE
	.align		8
        /*0058*/ 	.dword	_ZN40_INTERNAL_7c68158b_4_k_cu_3b0a066a_250014cute7productE
	.align		8
        /*0060*/ 	.dword	_ZN40_INTERNAL_7c68158b_4_k_cu_3b0a066a_250014cute1_E
	.align		8
        /*0068*/ 	.dword	$str$22
	.align		8
        /*0070*/ 	.dword	$str$23


//--------------------- .text._ZN7cutlass13device_kernelINS_4gemm6kernel13GemmUniversalIN4cute5tupleIJiiiiEEENS1_10collective13CollectiveMmaINS1_34MainloopSm90TmaGmmaWarpSpecializedILi11ENS5_IJNS4_1CILi1EEESB_SB_EEENS1_35KernelTmaWarpSpecializedCooperativeEEENS5_IJNSA_ILi256EEENSA_ILi64EEESG_EEEaNS5_IJlSB_lEEEaSI_NS4_8TiledMMAINS4_8MMA_AtomIJNS4_4SM904GMMA26MMA_64x64x32_S32S8S8_SS_TNEEEENS4_6LayoutINS5_IJNSA_ILi2EEESB_SB_EEENS5_IJSB_NSA_ILi0EEESS_EEEEENS5_IJNS4_10UnderscoreESV_SV_EEEEENS4_13SM90_TMA_LOADENS4_14ComposedLayoutINS4_7SwizzleILi2ELi4ELi3EEENS4_18smem_ptr_flag_bitsILi8EEENSP_INS5_IJNSA_ILi8EEESG_EEENS5_IJSG_SB_EEEEEEEvNS4_8identityESY_S18_vS19_EENS_8epilogue10collective6detail29Sm90TmaWarpSpecializedAdapterINS1C_15DefaultEpilogueIaSI_SI_NS1B_6thread17LinearCombinationIaLi1EiiLNS1G_9ScaleType4KindE0ELNS_15FloatRoundStyleE2EaEENS1_15EpilogueDefaultEEEEEvvEEEEvNT_6ParamsE --------------------------
	.section	.text._ZN7cutlass13device_kernelINS_4gemm6kernel13GemmUniversalIN4cute5tupleIJiiiiEEENS1_10collective13CollectiveMmaINS1_34MainloopSm90TmaGmmaWarpSpecializedILi11ENS5_IJNS4_1CILi1EEESB_SB_EEENS1_35KernelTmaWarpSpecializedCooperativeEEENS5_IJNSA_ILi256EEENSA_ILi64EEESG_EEEaNS5_IJlSB_lEEEaSI_NS4_8TiledMMAINS4_8MMA_AtomIJNS4_4SM904GMMA26MMA_64x64x32_S32S8S8_SS_TNEEEENS4_6LayoutINS5_IJNSA_ILi2EEESB_SB_EEENS5_IJSB_NSA_ILi0EEESS_EEEEENS5_IJNS4_10UnderscoreESV_SV_EEEEENS4_13SM90_TMA_LOADENS4_14ComposedLayoutINS4_7SwizzleILi2ELi4ELi3EEENS4_18smem_ptr_flag_bitsILi8EEENSP_INS5_IJNSA_ILi8EEESG_EEENS5_IJSG_SB_EEEEEEEvNS4_8identityESY_S18_vS19_EENS_8epilogue10collective6detail29Sm90TmaWarpSpecializedAdapterINS1C_15DefaultEpilogueIaSI_SI_NS1B_6thread17LinearCombinationIaLi1EiiLNS1G_9ScaleType4KindE0ELNS_15FloatRoundStyleE2EaEENS1_15EpilogueDefaultEEEEEvvEEEEvNT_6ParamsE,"ax",@progbits
	.align	128
.text._ZN7cutlass13device_kernelINS_4gemm6kernel13GemmUniversalIN4cute5tupleIJiiiiEEENS1_10collective13CollectiveMmaINS1_34MainloopSm90TmaGmmaWarpSpecializedILi11ENS5_IJNS4_1CILi1EEESB_SB_EEENS1_35KernelTmaWarpSpecializedCooperativeEEENS5_IJNSA_ILi256EEENSA_ILi64EEESG_EEEaNS5_IJlSB_lEEEaSI_NS4_8TiledMMAINS4_8MMA_AtomIJNS4_4SM904GMMA26MMA_64x64x32_S32S8S8_SS_TNEEEENS4_6LayoutINS5_IJNSA_ILi2EEESB_SB_EEENS5_IJSB_NSA_ILi0EEESS_EEEEENS5_IJNS4_10UnderscoreESV_SV_EEEEENS4_13SM90_TMA_LOADENS4_14ComposedLayoutINS4_7SwizzleILi2ELi4ELi3EEENS4_18smem_ptr_flag_bitsILi8EEENSP_INS5_IJNSA_ILi8EEESG_EEENS5_IJSG_SB_EEEEEEEvNS4_8identityESY_S18_vS19_EENS_8epilogue10collective6detail29Sm90TmaWarpSpecializedAdapterINS1C_15DefaultEpilogueIaSI_SI_NS1B_6thread17LinearCombinationIaLi1EiiLNS1G_9ScaleType4KindE0ELNS_15FloatRoundStyleE2EaEENS1_15EpilogueDefaultEEEEEvvEEEEvNT_6ParamsE:
        .type           _ZN7cutlass13device_kernelINS_4gemm6kernel13GemmUniversalIN4cute5tupleIJiiiiEEENS1_10collective13CollectiveMmaINS1_34MainloopSm90TmaGmmaWarpSpecializedILi11ENS5_IJNS4_1CILi1EEESB_SB_EEENS1_35KernelTmaWarpSpecializedCooperativeEEENS5_IJNSA_ILi256EEENSA_ILi64EEESG_EEEaNS5_IJlSB_lEEEaSI_NS4_8TiledMMAINS4_8MMA_AtomIJNS4_4SM904GMMA26MMA_64x64x32_S32S8S8_SS_TNEEEENS4_6LayoutINS5_IJNSA_ILi2EEESB_SB_EEENS5_IJSB_NSA_ILi0EEESS_EEEEENS5_IJNS4_10UnderscoreESV_SV_EEEEENS4_13SM90_TMA_LOADENS4_14ComposedLayoutINS4_7SwizzleILi2ELi4ELi3EEENS4_18smem_ptr_flag_bitsILi8EEENSP_INS5_IJNSA_ILi8EEESG_EEENS5_IJSG_SB_EEEEEEEvNS4_8identityESY_S18_vS19_EENS_8epilogue10collective6detail29Sm90TmaWarpSpecializedAdapterINS1C_15DefaultEpilogueIaSI_SI_NS1B_6thread17LinearCombinationIaLi1EiiLNS1G_9ScaleType4KindE0ELNS_15FloatRoundStyleE2EaEENS1_15EpilogueDefaultEEEEEvvEEEEvNT_6ParamsE,@function
        .size           _ZN7cutlass13device_kernelINS_4gemm6kernel13GemmUniversalIN4cute5tupleIJiiiiEEENS1_10collective13CollectiveMmaINS1_34MainloopSm90TmaGmmaWarpSpecializedILi11ENS5_IJNS4_1CILi1EEESB_SB_EEENS1_35KernelTmaWarpSpecializedCooperativeEEENS5_IJNSA_ILi256EEENSA_ILi64EEESG_EEEaNS5_IJlSB_lEEEaSI_NS4_8TiledMMAINS4_8MMA_AtomIJNS4_4SM904GMMA26MMA_64x64x32_S32S8S8_SS_TNEEEENS4_6LayoutINS5_IJNSA_ILi2EEESB_SB_EEENS5_IJSB_NSA_ILi0EEESS_EEEEENS5_IJNS4_10UnderscoreESV_SV_EEEEENS4_13SM90_TMA_LOADENS4_14ComposedLayoutINS4_7SwizzleILi2ELi4ELi3EEENS4_18smem_ptr_flag_bitsILi8EEENSP_INS5_IJNSA_ILi8EEESG_EEENS5_IJSG_SB_EEEEEEEvNS4_8identityESY_S18_vS19_EENS_8epilogue10collective6detail29Sm90TmaWarpSpecializedAdapterINS1C_15DefaultEpilogueIaSI_SI_NS1B_6thread17LinearCombinationIaLi1EiiLNS1G_9ScaleType4KindE0ELNS_15FloatRoundStyleE2EaEENS1_15EpilogueDefaultEEEEEvvEEEEvNT_6ParamsE,(.L_x_213 - _ZN7cutlass13device_kernelINS_4gemm6kernel13GemmUniversalIN4cute5tupleIJiiiiEEENS1_10collective13CollectiveMmaINS1_34MainloopSm90TmaGmmaWarpSpecializedILi11ENS5_IJNS4_1CILi1EEESB_SB_EEENS1_35KernelTmaWarpSpecializedCooperativeEEENS5_IJNSA_ILi256EEENSA_ILi64EEESG_EEEaNS5_IJlSB_lEEEaSI_NS4_8TiledMMAINS4_8MMA_AtomIJNS4_4SM904GMMA26MMA_64x64x32_S32S8S8_SS_TNEEEENS4_6LayoutINS5_IJNSA_ILi2EEESB_SB_EEENS5_IJSB_NSA_ILi0EEESS_EEEEENS5_IJNS4_10UnderscoreESV_SV_EEEEENS4_13SM90_TMA_LOADENS4_14ComposedLayoutINS4_7SwizzleILi2ELi4ELi3EEENS4_18smem_ptr_flag_bitsILi8EEENSP_INS5_IJNSA_ILi8EEESG_EEENS5_IJSG_SB_EEEEEEEvNS4_8identityESY_S18_vS19_EENS_8epilogue10collective6detail29Sm90TmaWarpSpecializedAdapterINS1C_15DefaultEpilogueIaSI_SI_NS1B_6thread17LinearCombinationIaLi1EiiLNS1G_9ScaleType4KindE0ELNS_15FloatRoundStyleE2EaEENS1_15EpilogueDefaultEEEEEvvEEEEvNT_6ParamsE)
        .other          _ZN7cutlass13device_kernelINS_4gemm6kernel13GemmUniversalIN4cute5tupleIJiiiiEEENS1_10collective13CollectiveMmaINS1_34MainloopSm90TmaGmmaWarpSpecializedILi11ENS5_IJNS4_1CILi1EEESB_SB_EEENS1_35KernelTmaWarpSpecializedCooperativeEEENS5_IJNSA_ILi256EEENSA_ILi64EEESG_EEEaNS5_IJlSB_lEEEaSI_NS4_8TiledMMAINS4_8MMA_AtomIJNS4_4SM904GMMA26MMA_64x64x32_S32S8S8_SS_TNEEEENS4_6LayoutINS5_IJNSA_ILi2EEESB_SB_EEENS5_IJSB_NSA_ILi0EEESS_EEEEENS5_IJNS4_10UnderscoreESV_SV_EEEEENS4_13SM90_TMA_LOADENS4_14ComposedLayoutINS4_7SwizzleILi2ELi4ELi3EEENS4_18smem_ptr_flag_bitsILi8EEENSP_INS5_IJNSA_ILi8EEESG_EEENS5_IJSG_SB_EEEEEEEvNS4_8identityESY_S18_vS19_EENS_8epilogue10collective6detail29Sm90TmaWarpSpecializedAdapterINS1C_15DefaultEpilogueIaSI_SI_NS1B_6thread17LinearCombinationIaLi1EiiLNS1G_9ScaleType4KindE0ELNS_15FloatRoundStyleE2EaEENS1_15EpilogueDefaultEEEEEvvEEEEvNT_6ParamsE,@"STO_CUDA_ENTRY STV_DEFAULT"
_ZN7cutlass13device_kernelINS_4gemm6kernel13GemmUniversalIN4cute5tupleIJiiiiEEENS1_10collective13CollectiveMmaINS1_34MainloopSm90TmaGmmaWarpSpecializedILi11ENS5_IJNS4_1CILi1EEESB_SB_EEENS1_35KernelTmaWarpSpecializedCooperativeEEENS5_IJNSA_ILi256EEENSA_ILi64EEESG_EEEaNS5_IJlSB_lEEEaSI_NS4_8TiledMMAINS4_8MMA_AtomIJNS4_4SM904GMMA26MMA_64x64x32_S32S8S8_SS_TNEEEENS4_6LayoutINS5_IJNSA_ILi2EEESB_SB_EEENS5_IJSB_NSA_ILi0EEESS_EEEEENS5_IJNS4_10UnderscoreESV_SV_EEEEENS4_13SM90_TMA_LOADENS4_14ComposedLayoutINS4_7SwizzleILi2ELi4ELi3EEENS4_18smem_ptr_flag_bitsILi8EEENSP_INS5_IJNSA_ILi8EEESG_EEENS5_IJSG_SB_EEEEEEEvNS4_8identityESY_S18_vS19_EENS_8epilogue10collective6detail29Sm90TmaWarpSpecializedAdapterINS1C_15DefaultEpilogueIaSI_SI_NS1B_6thread17LinearCombinationIaLi1EiiLNS1G_9ScaleType4KindE0ELNS_15FloatRoundStyleE2EaEENS1_15EpilogueDefaultEEEEEvvEEEEvNT_6ParamsE:
[----:B------:R-:W0:Y:S01]  /*0000*/  LDC R1, c[0x0][0x28] ;  /* 0x00000a00ff017b82 */ /* 0x000e220000000800 */
[----:B------:R-:W1:Y:S01]  /*0010*/  S2R R3, SR_TID.X ;  /* 0x0000000000037919 */ /* 0x000e620000002100 */
[----:B------:R-:W-:Y:S01]  /*0020*/  ELECT P0, URZ, PT ;  /* 0x00000000003f782f */ /* 0x000fe20003800000 */
[----:B------:R-:W-:Y:S01]  /*0030*/  BSSY B0, `(.L_x_0) ;  /* 0x000000f000007945 */ /* 0x000fe20003800000 */
[--C-:B-1----:R-:W-:Y:S02]  /*0040*/  SHF.R.U32.HI R0, RZ, 0x5, R3.reuse ;  /* 0x00000005ff007819 */ /* 0x102fe40000011603 */
[----:B------:R-:W-:-:S03]  /*0050*/  SHF.R.U32.HI R14, RZ, 0x7, R3 ;  /* 0x00000007ff0e7819 */ /* 0x000fc60000011603 */
[----:B------:R-:W1:Y:S04]  /*0060*/  SHFL.IDX PT, R4, R0, RZ, 0x1f ;  /* 0x00001fff00047589 */ /* 0x000e6800000e0000 */
[----:B------:R2:W3:Y:S01]  /*0070*/  SHFL.IDX PT, R10, R14, RZ, 0x1f ;  /* 0x00001fff0e0a7589 */ /* 0x0004e200000e0000 */
[----:B-1----:R-:W-:-:S13]  /*0080*/  ISETP.NE.OR P0, PT, R4, RZ, !P0 ;  /* 0x000000ff0400720c */ /* 0x002fda0004705670 */
[----:B0-23--:R-:W-:Y:S05]  /*0090*/  @P0 BRA `(.L_x_1) ;  /* 0x0000000000200947 */ /* 0x00dfea0003800000 */
[----:B------:R-:W-:Y:S02]  /*00a0*/  ULDC.64 UR4, c[0x0][0x198] ;  /* 0x0000660000047ab9 */ /* 0x000fe40000000a00 */
[----:B------:R-:W-:Y:S02]  /*00b0*/  UIADD3 UR6, UP0, UR4, 0xf0, URZ ;  /* 0x000000f004067890 */ /* 0x000fe4000ff1e03f */
[----:B------:R-:W-:Y:S02]  /*00c0*/  UIADD3 UR4, UP1, UR4, 0x1f0, URZ ;  /* 0x000001f004047890 */ /* 0x000fe4000ff3e03f */
[----:B------:R-:W-:Y:S02]  /*00d0*/  UIADD3.X UR7, URZ, UR5, URZ, UP0, !UPT ;  /* 0x000000053f077290 */ /* 0x000fe400087fe43f */
[----:B------:R-:W-:-:S07]  /*00e0*/  UIADD3.X UR5, URZ, UR5, URZ, UP1, !UPT ;  /* 0x000000053f057290 */ /* 0x000fce0008ffe43f */
[----:B------:R0:W-:Y:S02]  /*00f0*/  UTMACCTL.PF [UR6] ;  /* 0x00000000060079b9 */ /* 0x0001e40008040000 */
[----:B------:R0:W-:Y:S02]  /*0100*/  UTMACCTL.PF [UR4] ;  /* 0x00000000040079b9 */ /* 0x0001e40008040000 */
[----:B0-----:R-:W-:Y:S01]  /*0110*/  NOP ;  /* 0x0000000000007918 */ /* 0x001fe20000000000 */
.L_x_1:
[----:B------:R-:W-:Y:S05]  /*0120*/  BSYNC B0 ;  /* 0x0000000000007941 */ /* 0x000fea0003800000 */
.L_x_0:
[----:B------:R-:W0:Y:S02]  /*0130*/  SHFL.IDX PT, R2, R0, RZ, 0x1f ;  /* 0x00001fff00027589 */ /* 0x000e2400000e0000 */
[----:B0-----:R-:W-:-:S13]  /*0140*/  ISETP.NE.AND P0, PT, R2, RZ, PT ;  /* 0x000000ff0200720c */ /* 0x001fda0003f05270 */
[----:B------:R-:W-:Y:S05]  /*0150*/  @P0 BRA `(.L_x_2) ;  /* 0x00000000009c0947 */ /* 0x000fea0003800000 */
[----:B------:R-:W-:Y:S01]  /*0160*/  ELECT P0, URZ, PT ;  /* 0x00000000003f782f */ /* 0x000fe20003800000 */
[----:B------:R-:W-:-:S12]  /*0170*/  BSSY B0, `(.L_x_2) ;  /* 0x0000025000007945 */ /* 0x000fd80003800000 */
[----:B------:R-:W-:Y:S05]  /*0180*/  @!P0 BRA `(.L_x_3) ;  /* 0x00000000008c8947 */ /* 0x000fea0003800000 */
[----:B------:R-:W0:Y:S01]  /*0190*/  S2UR UR8, SR_CgaCtaId ;  /* 0x00000000000879c3 */ /* 0x000e220000008800 */
[----:B------:R-:W-:Y:S01]  /*01a0*/  UMOV UR4, 0x400 ;  /* 0x0000040000047882 */ /* 0x000fe20000000000 */
[----:B------:R-:W-:Y:S01]  /*01b0*/  UMOV UR5, 0x1 ;  /* 0x0000000100057882 */ /* 0x000fe20000000000 */
[----:B------:R-:W-:Y:S02]  /*01c0*/  UMOV UR6, 0x100 ;  /* 0x0000010000067882 */ /* 0x000fe40000000000 */
[----:B------:R-:W-:-:S04]  /*01d0*/  UIADD3 UR6, -UR6, 0x100000, URZ ;  /* 0x0010000006067890 */ /* 0x000fc8000fffe13f */
[----:B------:R-:W-:Y:S02]  /*01e0*/  USHF.L.U32 UR7, UR6, 0xb, URZ ;  /* 0x0000000b06077899 */ /* 0x000fe4000800063f */
[----:B------:R-:W-:Y:S02]  /*01f0*/  USHF.L.U32 UR6, UR6, 0x1, URZ ;  /* 0x0000000106067899 */ /* 0x000fe4000800063f */
[----:B0-----:R-:W-:Y:S02]  /*0200*/  ULEA UR8, UR8, UR4, 0x18 ;  /* 0x0000000408087291 */ /* 0x001fe4000f8ec03f */
[----:B------:R-:W-:-:S04]  /*0210*/  UIADD3 UR4, -UR5, 0x100000, URZ ;  /* 0x0010000005047890 */ /* 0x000fc8000fffe13f */
[----:B------:R-:W-:Y:S02]  /*0220*/  USHF.L.U32 UR5, UR4, 0xb, URZ ;  /* 0x0000000b04057899 */ /* 0x000fe4000800063f */
[----:B------:R-:W-:Y:S01]  /*0230*/  USHF.L.U32 UR4, UR4, 0x1, URZ ;  /* 0x0000000104047899 */ /* 0x000fe2000800063f */
[----:B------:R-:W0:Y:S11]  /*0240*/  FENCE.VIEW.ASYNC.S ;  /* 0x00000000000073c6 */ /* 0x000e360000000000 */
[----:B0-----:R0:W1:Y:S01]  /*0250*/  SYNCS.EXCH.64 URZ, [UR8], UR4 ;  /* 0x00000004083f75b2 */ /* 0x0010620008000100 */
[----:B------:R0:W2:Y:S01]  /*0260*/  SYNCS.EXCH.64 URZ, [UR8+0x58], UR6 ;  /* 0x00005806083f75b2 */ /* 0x0000a20008000100 */
[----:B------:R0:W3:Y:S01]  /*0270*/  SYNCS.EXCH.64 URZ, [UR8+0x8], UR4 ;  /* 0x00000804083f75b2 */ /* 0x0000e20008000100 */
[----:B------:R0:W4:Y:S01]  /*0280*/  SYNCS.EXCH.64 URZ, [UR8+0x60], UR6 ;  /* 0x00006006083f75b2 */ /* 0x0001220008000100 */
[----:B------:R0:W0:Y:S01]  /*0290*/  SYNCS.EXCH.64 URZ, [UR8+0x10], UR4 ;  /* 0x00001004083f75b2 */ /* 0x0000220008000100 */
        /* <DEDUP_REMOVED lines=17> */
[----:B------:R-:W-:Y:S01]  /*03b0*/  NOP ;  /* 0x0000000000007918 */ /* 0x000fe20000000000 */
.L_x_3:
[----:B0-----:R-:W-:Y:S05]  /*03c0*/  BSYNC B0 ;  /* 0x0000000000007941 */ /* 0x001fea0003800000 */
.L_x_2:
[----:B------:R-:W0:Y:S01]  /*03d0*/  SHFL.IDX PT, R0, R0, RZ, 0x1f ;  /* 0x00001fff00007589 */ /* 0x000e2200000e0000 */
[----:B------:R-:W-:Y:S01]  /*03e0*/  ELECT P0, URZ, PT ;  /* 0x00000000003f782f */ /* 0x000fe20003800000 */
[----:B------:R-:W5:Y:S01]  /*03f0*/  LDC R2, c[0x0][0x65c] ;  /* 0x00019700ff027b82 */ /* 0x000f620000000800 */
[----:B------:R-:W-:Y:S01]  /*0400*/  SHF.R.S32.HI R7, RZ, 0x1f, R4 ;  /* 0x0000001fff077819 */ /* 0x000fe20000011404 */
[----:B------:R-:W1:Y:S01]  /*0410*/  S2R R5, SR_CTAID.Y ;  /* 0x0000000000057919 */ /* 0x000e620000002600 */
[----:B------:R-:W-:Y:S01]  /*0420*/  UMOV UR4, 0x20 ;  /* 0x0000002000047882 */ /* 0x000fe20000000000 */
[----:B------:R-:W-:Y:S01]  /*0430*/  NOP ;  /* 0x0000000000007918 */ /* 0x000fe20000000000 */
[----:B------:R-:W-:Y:S01]  /*0440*/  LEA.HI R7, R7, R4, RZ, 0x2 ;  /* 0x0000000407077211 */ /* 0x000fe200078f10ff */
[----:B------:R-:W2:Y:S01]  /*0450*/  S2R R6, SR_CTAID.X ;  /* 0x0000000000067919 */ /* 0x000ea20000002500 */
[----:B------:R-:W-:Y:S01]  /*0460*/  ISETP.NE.AND P2, PT, R10, RZ, PT ;  /* 0x000000ff0a00720c */ /* 0x000fe20003f45270 */
[----:B------:R-:W-:Y:S01]  /*0470*/  NOP ;  /* 0x0000000000007918 */ /* 0x000fe20000000000 */
[----:B------:R-:W-:-:S02]  /*0480*/  LOP3.LUT R7, R7, 0xfffffffc, RZ, 0xc0, !PT ;  /* 0xfffffffc07077812 */ /* 0x000fc400078ec0ff */
[----:B0-----:R-:W-:Y:S02]  /*0490*/  ISETP.NE.OR P0, PT, R0, RZ, !P0 ;  /* 0x000000ff0000720c */ /* 0x001fe40004705670 */
[----:B-----5:R-:W-:-:S04]  /*04a0*/  ISETP.NE.AND P3, PT, R2, 0x1, PT ;  /* 0x000000010200780c */ /* 0x020fc80003f65270 */
[----:B------:R-:W-:Y:S01]  /*04b0*/  P2R R0, PR, RZ, 0x8 ;  /* 0x00000008ff007803 */ /* 0x000fe20000000000 */
[----:B------:R-:W-:Y:S01]  /*04c0*/  IMAD.IADD R0, R4, 0x1, -R7 ;  /* 0x0000000104007824 */ /* 0x000fe200078e0a07 */
[----:B------:R-:W-:Y:S01]  /*04d0*/  LOP3.LUT R4, R3, 0x7f, RZ, 0xc0, !PT ;  /* 0x0000007f03047812 */ /* 0x000fe200078ec0ff */
[----:B------:R-:W-:-:S03]  /*04e0*/  IMAD.MOV.U32 R7, RZ, RZ, RZ ;  /* 0x000000ffff077224 */ /* 0x000fc600078e00ff */
[----:B------:R-:W-:Y:S01]  /*04f0*/  ISETP.NE.AND P1, PT, R0, 0x3, PT ;  /* 0x000000030000780c */ /* 0x000fe20003f25270 */
[----:B------:R-:W-:Y:S01]  /*0500*/  VOTEU.ALL UP0, P0 ;  /* 0x00000000003f7886 */ /* 0x000fe20000000000 */
[----:B------:R-:W-:Y:S01]  /*0510*/  VOTEU.ALL UP1, P0 ;  /* 0x00000000003f7886 */ /* 0x000fe20000020000 */
[----:B------:R-:W2:Y:S01]  /*0520*/  @P3 LDC R17, c[0x0][0x10] ;  /* 0x00000400ff113b82 */ /* 0x000ea20000000800 */
[----:B-1----:R-:W-:Y:S02]  /*0530*/  @P3 IMAD.MOV.U32 R8, RZ, RZ, R5 ;  /* 0x000000ffff083224 */ /* 0x002fe400078e0005 */
[----:B------:R-:W-:Y:S01]  /*0540*/  @!UP0 UMOV UR6, 0x400 ;  /* 0x0000040000068882 */ /* 0x000fe20000000000 */
[----:B------:R-:W-:-:S04]  /*0550*/  @!UP0 UIADD3 UR4, -UR4, 0x100000, URZ ;  /* 0x0010000004048890 */ /* 0x000fc8000fffe13f */
[----:B------:R-:W-:Y:S02]  /*0560*/  @!UP0 USHF.L.U32 UR5, UR4, 0xb, URZ ;  /* 0x0000000b04058899 */ /* 0x000fe4000800063f */
[----:B------:R-:W-:Y:S01]  /*0570*/  @!UP0 USHF.L.U32 UR4, UR4, 0x1, URZ ;  /* 0x0000000104048899 */ /* 0x000fe2000800063f */
[----:B------:R-:W-:Y:S01]  /*0580*/  @P3 IMAD.MOV.U32 R9, RZ, RZ, RZ ;  /* 0x000000ffff093224 */ /* 0x000fe200078e00ff */
[----:B------:R-:W0:Y:S08]  /*0590*/  @!UP0 S2UR UR7, SR_CgaCtaId ;  /* 0x00000000000789c3 */ /* 0x000e300000008800 */
[----:B------:R-:W1:Y:S01]  /*05a0*/  @!P3 LDC R11, c[0x0][0xc] ;  /* 0x00000300ff0bbb82 */ /* 0x000e620000000800 */
[----:B--2---:R-:W-:Y:S01]  /*05b0*/  @P3 IMAD.WIDE.U32 R16, R6, R17, R8 ;  /* 0x0000001106103225 */ /* 0x004fe200078e0008 */
[----:B0-----:R-:W-:Y:S01]  /*05c0*/  @!UP0 ULEA UR8, UR7, UR6, 0x18 ;  /* 0x0000000607088291 */ /* 0x001fe2000f8ec03f */
[----:B------:R-:W-:-:S02]  /*05d0*/  VOTEU.ALL UP0, P0 ;  /* 0x00000000003f7886 */ /* 0x000fc40000000000 */
[----:B------:R-:W-:Y:S01]  /*05e0*/  ULDC UR6, c[0x0][0xc] ;  /* 0x0000030000067ab9 */ /* 0x000fe20000000800 */
[----:B------:R-:W-:Y:S01]  /*05f0*/  ISETP.EQ.OR P0, PT, R0, RZ, !P1 ;  /* 0x000000ff0000720c */ /* 0x000fe20004f02670 */
[----:B------:R-:W-:-:S03]  /*0600*/  ULDC UR7, c[0x0][0x10] ;  /* 0x0000040000077ab9 */ /* 0x000fc60000000800 */
[C---:B------:R-:W-:Y:S01]  /*0610*/  ISETP.EQ.AND P0, PT, R10.reuse, RZ, P0 ;  /* 0x000000ff0a00720c */ /* 0x040fe20000702270 */
[----:B------:R-:W-:Y:S02]  /*0620*/  VIADD R10, R10, 0xffffffff ;  /* 0xffffffff0a0a7836 */ /* 0x000fe40000000000 */
[----:B-1----:R-:W-:Y:S01]  /*0630*/  @!P3 IMAD.WIDE.U32 R8, R11, R5, R6 ;  /* 0x000000050b08b225 */ /* 0x002fe200078e0006 */
[----:B------:R-:W0:Y:S02]  /*0640*/  FENCE.VIEW.ASYNC.S ;  /* 0x00000000000073c6 */ /* 0x000e240000000000 */
[----:B0-----:R-:W3:Y:S01]  /*0650*/  @!UP0 SYNCS.EXCH.64 URZ, [UR8+0xc0], UR4 ;  /* 0x0000c004083f85b2 */ /* 0x001ee20008000100 */
[----:B------:R-:W-:Y:S01]  /*0660*/  SEL R18, RZ, 0x1, !P0 ;  /* 0x00000001ff127807 */ /* 0x000fe20004000000 */
[----:B------:R-:W-:Y:S01]  /*0670*/  @P3 IMAD.MOV.U32 R11, RZ, RZ, RZ ;  /* 0x000000ffff0b3224 */ /* 0x000fe200078e00ff */
[----:B------:R-:W-:Y:S01]  /*0680*/  ISETP.GE.U32.AND P1, PT, R10, 0x2, PT ;  /* 0x000000020a00780c */ /* 0x000fe20003f26070 */
[----:B------:R-:W-:-:S02]  /*0690*/  @!P3 IMAD.MOV.U32 R16, RZ, RZ, R8 ;  /* 0x000000ffff10b224 */ /* 0x000fc400078e0008 */
[----:B------:R-:W-:Y:S01]  /*06a0*/  @P3 IMAD.IADD R17, R17, 0x1, R11 ;  /* 0x0000000111113824 */ /* 0x000fe200078e020b */
[----:B------:R-:W-:Y:S01]  /*06b0*/  SEL R18, R18, 0x2, P1 ;  /* 0x0000000212127807 */ /* 0x000fe20000800000 */
[----:B------:R-:W-:Y:S01]  /*06c0*/  @!P3 IMAD.MOV.U32 R17, RZ, RZ, R9 ;  /* 0x000000ffff11b224 */ /* 0x000fe200078e0009 */
[----:B------:R0:W3:Y:S01]  /*06d0*/  @!UP1 SYNCS.EXCH.64 URZ, [UR8+0xc8], UR4 ;  /* 0x0000c804083f95b2 */ /* 0x0000e20008000100 */
[----:B------:R-:W-:Y:S01]  /*06e0*/  NOP ;  /* 0x0000000000007918 */ /* 0x000fe20000000000 */
[----:B0-----:R-:W-:-:S03]  /*06f0*/  UIMAD.WIDE.U32 UR4, UR6, UR7, URZ ;  /* 0x00000007060472a5 */ /* 0x001fc6000f8e003f */
[----:B------:R-:W-:Y:S02]  /*0700*/  ULDC UR6, c[0x0][0x14] ;  /* 0x0000050000067ab9 */ /* 0x000fe40000000800 */
[----:B------:R-:W-:Y:S02]  /*0710*/  UIMAD.WIDE.U32 UR36, UR4, UR6, URZ ;  /* 0x00000006042472a5 */ /* 0x000fe4000f8e003f */
[----:B------:R-:W-:-:S04]  /*0720*/  UIMAD UR42, UR5, UR6, URZ ;  /* 0x00000006052a72a4 */ /* 0x000fc8000f8e023f */
[----:B------:R-:W-:Y:S01]  /*0730*/  UIADD3 UR42, UR37, UR42, URZ ;  /* 0x0000002a252a7290 */ /* 0x000fe2000fffe03f */
[----:B---34-:R-:W-:Y:S06]  /*0740*/  BAR.SYNC.DEFER_BLOCKING 0x0 ;  /* 0x0000000000007b1d */ /* 0x018fec0000010000 */
[----:B------:R-:W-:Y:S05]  /*0750*/  @!P2 BRA `(.L_x_4) ;  /* 0x000000500070a947 */ /* 0x000fea0003800000 */
[----:B------:R-:W-:-:S13]  /*0760*/  ISETP.GT.U32.AND P0, PT, R10, 0x1, PT ;  /* 0x000000010a00780c */ /* 0x000fda0003f04070 */
[----:B------:R-:W-:Y:S05]  /*0770*/  @P0 EXIT ;  /* 0x000000000000094d */ /* 0x000fea0003800000 */
[----:B------:R-:W-:Y:S01]  /*0780*/  ULDC.64 UR4, c[0x0][0x650] ;  /* 0x0001940000047ab9 */ /* 0x000fe20000000a00 */
[----:B------:R-:W-:Y:S01]  /*0790*/  PRMT R0, RZ, 0x7610, R0 ;  /* 0x00007610ff007816 */ /* 0x000fe20000000000 */
[----:B------:R-:W-:Y:S01]  /*07a0*/  IMAD.MOV.U32 R97, RZ, RZ, -0x1 ;  /* 0xffffffffff617424 */ /* 0x000fe200078e00ff */
[----:B------:R-:W-:Y:S01]  /*07b0*/  ISETP.GE.U32.AND P0, PT, R16, UR4, PT ;  /* 0x0000000410007c0c */ /* 0x000fe2000bf06070 */
[----:B------:R-:W-:Y:S02]  /*07c0*/  IMAD.MOV.U32 R98, RZ, RZ, -0x1 ;  /* 0xffffffffff627424 */ /* 0x000fe400078e00ff */
[----:B------:R-:W-:Y:S01]  /*07d0*/  IMAD.MOV.U32 R19, RZ, RZ, -0x1 ;  /* 0xffffffffff137424 */ /* 0x000fe200078e00ff */
[----:B------:R-:W-:-:S13]  /*07e0*/  ISETP.GE.U32.AND.EX P0, PT, R17, UR5, PT, P0 ;  /* 0x0000000511007c0c */ /* 0x000fda000bf06100 */
[----:B------:R-:W-:Y:S05]  /*07f0*/  @P0 BRA `(.L_x_5) ;  /* 0x0000000400580947 */ /* 0x000fea0003800000 */
[----:B------:R-:W0:Y:S01]  /*0800*/  LDC.64 R20, c[0x0][0x628] ;  /* 0x00018a00ff147b82 */ /* 0x000e220000000a00 */
[----:B------:R-:W-:Y:S02]  /*0810*/  IMAD.MOV.U32 R8, RZ, RZ, R16 ;  /* 0x000000ffff087224 */ /* 0x000fe400078e0010 */
[----:B------:R-:W-:-:S05]  /*0820*/  IMAD.MOV.U32 R9, RZ, RZ, R17 ;  /* 0x000000ffff097224 */ /* 0x000fca00078e0011 */
[----:B------:R-:W1:Y:S08]  /*0830*/  LDC R0, c[0x0][0x630] ;  /* 0x00018c00ff007b82 */ /* 0x000e700000000800 */
[----:B------:R-:W2:Y:S01]  /*0840*/  LDC.64 R22, c[0x0][0x620] ;  /* 0x00018800ff167b82 */ /* 0x000ea20000000a00 */
[----:B0-----:R-:W-:-:S04]  /*0850*/  ISETP.NE.U32.AND P0, PT, R20, RZ, PT ;  /* 0x000000ff1400720c */ /* 0x001fc80003f05070 */
[----:B------:R-:W-:-:S13]  /*0860*/  ISETP.NE.AND.EX P0, PT, R21, RZ, PT, P0 ;  /* 0x000000ff1500720c */ /* 0x000fda0003f05300 */
[----:B-12---:R-:W-:Y:S05]  /*0870*/  @!P0 BRA `(.L_x_6) ;  /* 0x0000000000288947 */ /* 0x006fea0003800000 */
[----:B------:R-:W0:Y:S02]  /*0880*/  LDC R13, c[0x0][0x634] ;  /* 0x00018d00ff0d7b82 */ /* 0x000e240000000800 */
[----:B0-----:R-:W-:-:S05]  /*0890*/  IADD3 R13, P0, R16, R13, RZ ;  /* 0x0000000d100d7210 */ /* 0x001fca0007f1e0ff */
[----:B------:R-:W-:-:S04]  /*08a0*/  IMAD.X R15, RZ, RZ, R17, P0 ;  /* 0x000000ffff0f7224 */ /* 0x000fc800000e0611 */
[----:B------:R-:W-:-:S04]  /*08b0*/  IMAD.WIDE.U32 R8, R15, R20, RZ ;  /* 0x000000140f087225 */ /* 0x000fc800078e00ff */
[----:B------:R-:W-:-:S04]  /*08c0*/  IMAD.WIDE.U32 R10, P0, R13, R21, R8 ;  /* 0x000000150d0a7225 */ /* 0x000fc80007800008 */
[----:B------:R-:W-:-:S04]  /*08d0*/  IMAD.WIDE.U32 R8, R13, R20, RZ ;  /* 0x000000140d087225 */ /* 0x000fc800078e00ff */
[----:B------:R-:W-:Y:S01]  /*08e0*/  IMAD.X R13, RZ, RZ, RZ, P0 ;  /* 0x000000ffff0d7224 */ /* 0x000fe200000e06ff */
[----:B------:R-:W-:Y:S01]  /*08f0*/  IADD3 RZ, P0, R9, R10, RZ ;  /* 0x0000000a09ff7210 */ /* 0x000fe20007f1e0ff */
[----:B------:R-:W-:-:S04]  /*0900*/  IMAD.MOV.U32 R12, RZ, RZ, R11 ;  /* 0x000000ffff0c7224 */ /* 0x000fc800078e000b */
[----:B------:R-:W-:-:S08]  /*0910*/  IMAD.WIDE.U32.X R8, R15, R21, R12, P0 ;  /* 0x000000150f087225 */ /* 0x000fd000000e040c */
.L_x_6:
[-CC-:B------:R-:W-:Y:S01]  /*0920*/  SHF.R.U64 R25, R8, R0.reuse, R9.reuse ;  /* 0x0000000008197219 */ /* 0x180fe20000001209 */
[----:B------:R-:W0:Y:S01]  /*0930*/  LDC R12, c[0x0][0x618] ;  /* 0x00018600ff0c7b82 */ /* 0x000e220000000800 */
[----:B------:R-:W-:Y:S01]  /*0940*/  SHF.R.U32.HI R7, RZ, R0, R9 ;  /* 0x00000000ff077219 */ /* 0x000fe20000011609 */
[----:B------:R-:W-:Y:S01]  /*0950*/  ULDC UR4, c[0x0][0x150] ;  /* 0x0000540000047ab9 */ /* 0x000fe20000000800 */
[----:B------:R-:W-:Y:S02]  /*0960*/  IADD3 R11, P0, RZ, -R25, RZ ;  /* 0x80000019ff0b7210 */ /* 0x000fe40007f1e0ff */
[----:B------:R-:W-:-:S03]  /*0970*/  I2FP.F32.U32 R0, R6 ;  /* 0x0000000600007245 */ /* 0x000fc60000201000 */
[----:B------:R-:W1:Y:S01]  /*0980*/  LDC.64 R30, c[0x0][0x640] ;  /* 0x00019000ff1e7b82 */ /* 0x000e620000000a00 */
[----:B------:R-:W-:Y:S02]  /*0990*/  IMAD.X R13, RZ, RZ, ~R7, P0 ;  /* 0x000000ffff0d7224 */ /* 0x000fe400000e0e07 */
[----:B------:R-:W-:Y:S01]  /*09a0*/  FMUL R0, R0, UR4 ;  /* 0x0000000400007c20 */ /* 0x000fe20008400000 */
[----:B------:R-:W-:Y:S01]  /*09b0*/  IMAD.WIDE.U32 R8, R11, R22, R16 ;  /* 0x000000160b087225 */ /* 0x000fe200078e0010 */
[----:B------:R-:W-:-:S03]  /*09c0*/  ULDC UR4, c[0x0][0x154] ;  /* 0x0000550000047ab9 */ /* 0x000fc60000000800 */
[----:B------:R-:W-:Y:S01]  /*09d0*/  IMAD R10, R13, R22, RZ ;  /* 0x000000160d0a7224 */ /* 0x000fe200078e02ff */
[----:B------:R-:W2:Y:S01]  /*09e0*/  LDC R7, c[0x0][0x144] ;  /* 0x00005100ff077b82 */ /* 0x000ea20000000800 */
[----:B------:R-:W3:Y:S02]  /*09f0*/  F2I.U32.TRUNC.NTZ R0, R0 ;  /* 0x0000000000007305 */ /* 0x000ee4000020f000 */
[----:B------:R-:W-:-:S04]  /*0a00*/  IMAD R11, R11, R23, R10 ;  /* 0x000000170b0b7224 */ /* 0x000fc800078e020a */
[----:B------:R-:W-:Y:S01]  /*0a10*/  IMAD.IADD R9, R9, 0x1, R11 ;  /* 0x0000000109097824 */ /* 0x000fe200078e020b */
[----:B------:R-:W4:Y:S01]  /*0a20*/  LDC R24, c[0x0][0x608] ;  /* 0x00018200ff187b82 */ /* 0x000f220000000800 */
[----:B------:R-:W-:-:S03]  /*0a30*/  IMAD.MOV.U32 R11, RZ, RZ, -0x1 ;  /* 0xffffffffff0b7424 */ /* 0x000fc600078e00ff */
[-CC-:B0-----:R-:W-:Y:S02]  /*0a40*/  SHF.R.U64 R22, R8, R12.reuse, R9.reuse ;  /* 0x0000000c08167219 */ /* 0x181fe40000001209 */
[----:B------:R-:W-:Y:S02]  /*0a50*/  I2FP.F32.U32 R8, R5 ;  /* 0x0000000500087245 */ /* 0x000fe40000201000 */
[----:B------:R-:W0:Y:S01]  /*0a60*/  LDC R28, c[0x0][0x658] ;  /* 0x00019600ff1c7b82 */ /* 0x000e220000000800 */
[----:B-1----:R-:W-:Y:S01]  /*0a70*/  ISETP.NE.U32.AND P0, PT, R30, RZ, PT ;  /* 0x000000ff1e00720c */ /* 0x002fe20003f05070 */
[----:B---3--:R-:W-:Y:S02]  /*0a80*/  IMAD.MOV R10, RZ, RZ, -R0 ;  /* 0x000000ffff0a7224 */ /* 0x008fe400078e0a00 */
[----:B------:R-:W-:Y:S01]  /*0a90*/  FMUL R8, R8, UR4 ;  /* 0x0000000408087c20 */ /* 0x000fe20008400000 */
[----:B------:R-:W-:Y:S02]  /*0aa0*/  SHF.R.U32.HI R9, RZ, R12, R9 ;  /* 0x0000000cff097219 */ /* 0x000fe40000011609 */
[----:B------:R-:W-:Y:S01]  /*0ab0*/  ISETP.NE.AND.EX P0, PT, R31, RZ, PT, P0 ;  /* 0x000000ff1f00720c */ /* 0x000fe20003f05300 */
[----:B------:R1:W3:Y:S01]  /*0ac0*/  F2I.U32.TRUNC.NTZ R15, R8 ;  /* 0x00000008000f7305 */ /* 0x0002e2000020f000 */
[----:B------:R-:W1:Y:S01]  /*0ad0*/  LDC R20, c[0x0][0x148] ;  /* 0x00005200ff147b82 */ /* 0x000e620000000800 */
[----:B--2---:R-:W-:-:S07]  /*0ae0*/  IMAD R0, R7, R10, R6 ;  /* 0x0000000a07007224 */ /* 0x004fce00078e0206 */
[----:B------:R-:W2:Y:S01]  /*0af0*/  LDC R26, c[0x0][0x600] ;  /* 0x00018000ff1a7b82 */ /* 0x000ea20000000800 */
[-CC-:B----4-:R-:W-:Y:S02]  /*0b00*/  SHF.R.U64 R32, R22, R24.reuse, R9.reuse ;  /* 0x0000001816207219 */ /* 0x190fe40000001209 */
[----:B------:R-:W-:Y:S01]  /*0b10*/  SHF.R.U32.HI R7, RZ, R24, R9 ;  /* 0x00000018ff077219 */ /* 0x000fe20000011609 */
[----:B------:R-:W-:-:S04]  /*0b20*/  IMAD.MOV.U32 R9, RZ, RZ, 0x1 ;  /* 0x00000001ff097424 */ /* 0x000fc800078e00ff */
[----:B------:R-:W4:Y:S01]  /*0b30*/  LDC R21, c[0x0][0x648] ;  /* 0x00019200ff157b82 */ /* 0x000f220000000800 */
[-C--:B0-----:R-:W-:Y:S02]  /*0b40*/  SHF.L.U32 R6, R11, R28.reuse, RZ ;  /* 0x0000001c0b067219 */ /* 0x081fe400000006ff */
[--C-:B------:R-:W-:Y:S02]  /*0b50*/  SHF.R.U64 R24, R32, R28, R7.reuse ;  /* 0x0000001c20187219 */ /* 0x100fe40000001207 */
[----:B------:R-:W-:Y:S02]  /*0b60*/  LOP3.LUT R13, RZ, R6, RZ, 0x33, !PT ;  /* 0x00000006ff0d7212 */ /* 0x000fe400078e33ff */
[-C--:B------:R-:W-:Y:S01]  /*0b70*/  SHF.R.U32.HI R7, RZ, R28.reuse, R7 ;  /* 0x0000001cff077219 */ /* 0x080fe20000011607 */
[----:B------:R-:W0:Y:S01]  /*0b80*/  LDC R23, c[0x0][0x638] ;  /* 0x00018e00ff177b82 */ /* 0x000e220000000800 */
[----:B------:R-:W-:Y:S01]  /*0b90*/  SHF.L.U32 R12, R9, R28, RZ ;  /* 0x0000001c090c7219 */ /* 0x000fe200000006ff */
[----:B------:R-:W-:-:S06]  /*0ba0*/  IMAD.MOV.U32 R6, RZ, RZ, R24 ;  /* 0x000000ffff067224 */ /* 0x000fcc00078e0018 */
[----:B------:R-:W0:Y:S01]  /*0bb0*/  LDC R97, c[0x0][0x610] ;  /* 0x00018400ff617b82 */ /* 0x000e220000000800 */
[----:B-1-3--:R-:W-:Y:S05]  /*0bc0*/  @!P0 BRA `(.L_x_7) ;  /* 0x0000000000288947 */ /* 0x00afea0003800000 */
[----:B------:R-:W1:Y:S02]  /*0bd0*/  LDC R11, c[0x0][0x64c] ;  /* 0x00019300ff0b7b82 */ /* 0x000e640000000800 */
[----:B-1----:R-:W-:-:S05]  /*0be0*/  IADD3 R11, P0, R24, R11, RZ ;  /* 0x0000000b180b7210 */ /* 0x002fca0007f1e0ff */
        /* <DEDUP_REMOVED lines=8> */
.L_x_7:
[----:B----4-:R-:W-:Y:S01]  /*0c70*/  SHF.R.U64 R6, R6, R21, R7 ;  /* 0x0000001506067219 */ /* 0x010fe20000001207 */
[----:B--2---:R-:W-:Y:S01]  /*0c80*/  VIADD R7, R26, 0xffffffff ;  /* 0xffffffff1a077836 */ /* 0x004fe20000000000 */
[----:B------:R-:W-:Y:S01]  /*0c90*/  LOP3.LUT R13, R32, R13, RZ, 0xc0, !PT ;  /* 0x0000000d200d7212 */ /* 0x000fe200078ec0ff */
[----:B------:R-:W-:Y:S02]  /*0ca0*/  IMAD.MOV R15, RZ, RZ, -R15 ;  /* 0x000000ffff0f7224 */ /* 0x000fe400078e0a0f */
[----:B------:R-:W-:Y:S02]  /*0cb0*/  IMAD.MOV R8, RZ, RZ, -R6 ;  /* 0x000000ffff087224 */ /* 0x000fe400078e0a06 */
[----:B------:R-:W-:Y:S01]  /*0cc0*/  IMAD R13, R12, R6, R13 ;  /* 0x000000060c0d7224 */ /* 0x000fe200078e020d */
[----:B------:R-:W-:Y:S01]  /*0cd0*/  LOP3.LUT R6, R22, R7, RZ, 0xc0, !PT ;  /* 0x0000000716067212 */ /* 0x000fe200078ec0ff */
[----:B------:R-:W-:Y:S02]  /*0ce0*/  @P3 IMAD R0, R20, R15, R5 ;  /* 0x0000000f14003224 */ /* 0x000fe400078e0205 */
[----:B0-----:R-:W-:-:S02]  /*0cf0*/  IMAD R5, R8, R23, R24 ;  /* 0x0000001708057224 */ /* 0x001fc400078e0218 */
[----:B------:R-:W-:Y:S02]  /*0d00*/  IMAD R97, R13, R97, R0 ;  /* 0x000000610d617224 */ /* 0x000fe400078e0200 */
[----:B------:R-:W-:Y:S02]  /*0d10*/  IMAD R6, R5, R26, R6 ;  /* 0x0000001a05067224 */ /* 0x000fe400078e0206 */
[----:B------:R-:W-:Y:S02]  /*0d20*/  IMAD.MOV.U32 R0, RZ, RZ, 0x1 ;  /* 0x00000001ff007424 */ /* 0x000fe400078e00ff */
[----:B------:R-:W-:Y:S01]  /*0d30*/  IMAD.MOV.U32 R19, RZ, RZ, R25 ;  /* 0x000000ffff137224 */ /* 0x000fe200078e0019 */
[----:B------:R-:W-:Y:S02]  /*0d40*/  SEL R98, R6, R97, !P3 ;  /* 0x0000006106627207 */ /* 0x000fe40005800000 */
[----:B------:R-:W-:-:S07]  /*0d50*/  SEL R97, R97, R6, !P3 ;  /* 0x0000000661617207 */ /* 0x000fce0005800000 */
.L_x_5:
[----:B------:R-:W-:-:S08]  /*0d60*/  NOP ;  /* 0x0000000000007918 */ /* 0x000fd00000000000 */
[----:B------:R-:W0:Y:S02]  /*0d70*/  USETMAXREG.TRY_ALLOC.CTAPOOL UP0, 0xe8 ;  /* 0x000000e8000079c8 */ /* 0x000e240008000600 */
[----:B0-----:R-:W-:-:S13]  /*0d80*/  PLOP3.LUT P0, PT, PT, PT, UP0, 0x80, 0x0 ;  /* 0x000000000000781c */ /* 0x001fda0003f0f008 */
[----:B------:R-:W-:Y:S05]  /*0d90*/  @!P0 BRA `(.L_x_5) ;  /* 0xfffffffc00f08947 */ /* 0x000fea000383ffff */
[----:B------:R-:W-:Y:S01]  /*0da0*/  ULDC.64 UR4, c[0x0][0x598] ;  /* 0x0001660000047ab9 */ /* 0x000fe20000000a00 */
[----:B------:R-:W-:Y:S01]  /*0db0*/  ULDC.64 UR38, c[0x0][0x208] ;  /* 0x0000820000267ab9 */ /* 0x000fe20000000a00 */
[----:B------:R-:W-:-:S04]  /*0dc0*/  ISETP.NE.U32.AND P0, PT, RZ, UR4, PT ;  /* 0x00000004ff007c0c */ /* 0x000fc8000bf05070 */
[----:B------:R-:W-:-:S13]  /*0dd0*/  ISETP.NE.AND.EX P0, PT, RZ, UR5, PT, P0 ;  /* 0x00000005ff007c0c */ /* 0x000fda000bf05300 */
[----:B------:R-:W-:Y:S05]  /*0de0*/  @!P0 BRA `(.L_x_8) ;  /* 0x00000000001c8947 */ /* 0x000fea0003800000 */
[----:B------:R-:W0:Y:S02]  /*0df0*/  LDC.64 R6, c[0x0][0x598] ;  /* 0x00016600ff067b82 */ /* 0x000e240000000a00 */
[----:B0-----:R-:W2:Y:S02]  /*0e00*/  LDG.E.64 R6, desc[UR38][R6.64] ;  /* 0x0000002606067981 */ /* 0x001ea4000c1e1b00 */
[----:B--2---:R-:W-:-:S04]  /*0e10*/  ISETP.NE.U32.AND P0, PT, R6, RZ, PT ;  /* 0x000000ff0600720c */ /* 0x004fc80003f05070 */
[----:B------:R-:W-:-:S13]  /*0e20*/  ISETP.NE.AND.EX P0, PT, R7, RZ, PT, P0 ;  /* 0x000000ff0700720c */ /* 0x000fda0003f05300 */
[----:B------:R-:W-:Y:S05]  /*0e30*/  @!P0 BRA `(.L_x_8) ;  /* 0x0000000000088947 */ /* 0x000fea0003800000 */
[----:B------:R0:W5:Y:S01]  /*0e40*/  LD.E R88, desc[UR38][R6.64] ;  /* 0x0000002606587980 */ /* 0x000162000c101900 */
[----:B------:R-:W-:Y:S05]  /*0e50*/  BRA `(.L_x_9) ;  /* 0x0000000000247947 */ /* 0x000fea0003800000 */
.L_x_8:
[----:B------:R-:W-:Y:S02]  /*0e60*/  ULDC.64 UR4, c[0x0][0x588] ;  /* 0x0001620000047ab9 */ /* 0x000fe40000000a00 */
[----:B------:R-:W-:-:S04]  /*0e70*/  ISETP.NE.U32.AND P0, PT, RZ, UR4, PT ;  /* 0x00000004ff007c0c */ /* 0x000fc8000bf05070 */
[----:B------:R-:W-:-:S13]  /*0e80*/  ISETP.NE.AND.EX P0, PT, RZ, UR5, PT, P0 ;  /* 0x00000005ff007c0c */ /* 0x000fda000bf05300 */
[----:B------:R-:W-:Y:S05]  /*0e90*/  @!P0 BRA `(.L_x_10) ;  /* 0x00000000000c8947 */ /* 0x000fea0003800000 */
[----:B------:R-:W0:Y:S02]  /*0ea0*/  LDC.64 R88, c[0x0][0x588] ;  /* 0x00016200ff587b82 */ /* 0x000e240000000a00 */
[----:B0-----:R1:W5:Y:S01]  /*0eb0*/  LDG.E R88, desc[UR38][R88.64] ;  /* 0x0000002658587981 */ /* 0x001362000c1e1900 */
[----:B------:R-:W-:Y:S05]  /*0ec0*/  BRA `(.L_x_9) ;  /* 0x0000000000087947 */ /* 0x000fea0003800000 */
.L_x_10:
[----:B------:R-:W-:Y:S02]  /*0ed0*/  ULDC UR4, c[0x0][0x580] ;  /* 0x0001600000047ab9 */ /* 0x000fe40000000800 */
[----:B------:R-:W-:-:S07]  /*0ee0*/  IMAD.U32 R88, RZ, RZ, UR4 ;  /* 0x00000004ff587e24 */ /* 0x000fce000f8e00ff */
.L_x_9:
[----:B------:R-:W-:Y:S02]  /*0ef0*/  ULDC.64 UR4, c[0x0][0x5a0] ;  /* 0x0001680000047ab9 */ /* 0x000fe40000000a00 */
[----:B------:R-:W-:-:S04]  /*0f00*/  ISETP.NE.U32.AND P0, PT, RZ, UR4, PT ;  /* 0x00000004ff007c0c */ /* 0x000fc8000bf05070 */
[----:B------:R-:W-:-:S13]  /*0f10*/  ISETP.NE.AND.EX P0, PT, RZ, UR5, PT, P0 ;  /* 0x00000005ff007c0c */ /* 0x000fda000bf05300 */
[----:B------:R-:W-:Y:S05]  /*0f20*/  @!P0 BRA `(.L_x_11) ;  /* 0x00000000001c8947 */ /* 0x000fea0003800000 */
[----:B0-----:R-:W0:Y:S02]  /*0f30*/  LDC.64 R6, c[0x0][0x5a0] ;  /* 0x00016800ff067b82 */ /* 0x001e240000000a00 */
[----:B0-----:R-:W2:Y:S02]  /*0f40*/  LDG.E.64 R6, desc[UR38][R6.64] ;  /* 0x0000002606067981 */ /* 0x001ea4000c1e1b00 */
[----:B--2---:R-:W-:-:S04]  /*0f50*/  ISETP.NE.U32.AND P0, PT, R6, RZ, PT ;  /* 0x000000ff0600720c */ /* 0x004fc80003f05070 */
[----:B------:R-:W-:-:S13]  /*0f60*/  ISETP.NE.AND.EX P0, PT, R7, RZ, PT, P0 ;  /* 0x000000ff0700720c */ /* 0x000fda0003f05300 */
[----:B------:R-:W-:Y:S05]  /*0f70*/  @!P0 BRA `(.L_x_11) ;  /* 0x0000000000088947 */ /* 0x000fea0003800000 */
[----:B-1----:R0:W5:Y:S01]  /*0f80*/  LD.E R89, desc[UR38][R6.64] ;  /* 0x0000002606597980 */ /* 0x002162000c101900 */
[----:B------:R-:W-:Y:S05]  /*0f90*/  BRA `(.L_x_12) ;  /* 0x0000000000247947 */ /* 0x000fea0003800000 */
.L_x_11:
[----:B------:R-:W-:Y:S02]  /*0fa0*/  ULDC.64 UR4, c[0x0][0x590] ;  /* 0x0001640000047ab9 */ /* 0x000fe40000000a00 */
[----:B------:R-:W-:-:S04]  /*0fb0*/  ISETP.NE.U32.AND P0, PT, RZ, UR4, PT ;  /* 0x00000004ff007c0c */ /* 0x000fc8000bf05070 */
[----:B------:R-:W-:-:S13]  /*0fc0*/  ISETP.NE.AND.EX P0, PT, RZ, UR5, PT, P0 ;  /* 0x00000005ff007c0c */ /* 0x000fda000bf05300 */
[----:B------:R-:W-:Y:S05]  /*0fd0*/  @!P0 BRA `(.L_x_13) ;  /* 0x00000000000c8947 */ /* 0x000fea0003800000 */
[----:B0-----:R-:W1:Y:S02]  /*0fe0*/  LDC.64 R6, c[0x0][0x590] ;  /* 0x00016400ff067b82 */ /* 0x001e640000000a00 */
[----:B-1----:R1:W5:Y:S01]  /*0ff0*/  LDG.E R89, desc[UR38][R6.64] ;  /* 0x0000002606597981 */ /* 0x002362000c1e1900 */
[----:B------:R-:W-:Y:S05]  /*1000*/  BRA `(.L_x_12) ;  /* 0x0000000000087947 */ /* 0x000fea0003800000 */
.L_x_13:
[----:B------:R-:W-:Y:S02]  /*1010*/  ULDC UR4, c[0x0][0x584] ;  /* 0x0001610000047ab9 */ /* 0x000fe40000000800 */
[----:B-1----:R-:W-:-:S07]  /*1020*/  IMAD.U32 R89, RZ, RZ, UR4 ;  /* 0x00000004ff597e24 */ /* 0x002fce000f8e00ff */
.L_x_12:
[----:B------:R-:W-:-:S13]  /*1030*/  LOP3.LUT P0, RZ, R0, 0xff, RZ, 0xc0, !PT ;  /* 0x000000ff00ff7812 */ /* 0x000fda000780c0ff */
[----:B------:R-:W-:Y:S05]  /*1040*/  @!P0 EXIT ;  /* 0x000000000000894d */ /* 0x000fea0003800000 */
[----:B------:R-:W2:Y:S01]  /*1050*/  LDC R91, c[0x0][0x658] ;  /* 0x00019600ff5b7b82 */ /* 0x000ea20000000800 */
[----:B------:R-:W-:Y:S01]  /*1060*/  ULDC.64 UR6, c[0x0][0x288] ;  /* 0x0000a20000067ab9 */ /* 0x000fe20000000a00 */
[----:B------:R-:W-:Y:S01]  /*1070*/  LOP3.LUT R14, R14, 0x1, RZ, 0xc0, !PT ;  /* 0x000000010e0e7812 */ /* 0x000fe200078ec0ff */
[----:B------:R-:W-:Y:S01]  /*1080*/  UIADD3 UR4, UR7, 0x3f, URZ ;  /* 0x0000003f07047890 */ /* 0x000fe2000fffe03f */
[----:B------:R-:W-:Y:S01]  /*1090*/  SHF.R.U32.HI R0, RZ, 0x2, R3 ;  /* 0x00000002ff007819 */ /* 0x000fe20000011603 */
[----:B------:R-:W-:Y:S01]  /*10a0*/  IMAD.U32 R5, RZ, RZ, UR6 ;  /* 0x00000006ff057e24 */ /* 0x000fe2000f8e00ff */
[----:B------:R-:W-:Y:S01]  /*10b0*/  SHF.R.U32.HI R4, RZ, 0x1, R4 ;  /* 0x00000001ff047819 */ /* 0x000fe20000011604 */
[----:B------:R-:W-:Y:S01]  /*10c0*/  USHF.R.S32.HI UR5, URZ, 0x1f, UR4 ;  /* 0x0000001f3f057899 */ /* 0x000fe20008011404 */
[----:B------:R-:W-:Y:S01]  /*10d0*/  LOP3.LUT R90, R3, 0x3, RZ, 0xc0, !PT ;  /* 0x00000003035a7812 */ /* 0x000fe200078ec0ff */
[----:B01----:R-:W-:Y:S01]  /*10e0*/  IMAD.SHL.U32 R7, R14, 0x40, RZ ;  /* 0x000000400e077824 */ /* 0x003fe200078e00ff */
[----:B------:R-:W-:Y:S01]  /*10f0*/  LOP3.LUT R0, R0, 0x7, RZ, 0xc0, !PT ;  /* 0x0000000700007812 */ /* 0x000fe200078ec0ff */
[----:B------:R-:W-:Y:S01]  /*1100*/  ULEA.HI UR5, UR5, UR4, URZ, 0x6 ;  /* 0x0000000405057291 */ /* 0x000fe2000f8f303f */
[----:B------:R-:W-:Y:S01]  /*1110*/  LOP3.LUT R23, R4, 0x30, RZ, 0xc0, !PT ;  /* 0x0000003004177812 */ /* 0x000fe200078ec0ff */
[----:B------:R-:W-:Y:S01]  /*1120*/  IMAD R90, R90, -0x2, R5 ;  /* 0xfffffffe5a5a7824 */ /* 0x000fe200078e0205 */
[--C-:B------:R-:W-:Y:S01]  /*1130*/  LOP3.LUT R22, R7, 0x40, R0.reuse, 0xe2, !PT ;  /* 0x0000004007167812 */ /* 0x100fe200078ee200 */
[----:B------:R-:W-:Y:S01]  /*1140*/  USHF.R.S32.HI UR43, URZ, 0x6, UR5 ;  /* 0x000000063f2b7899 */ /* 0x000fe20008011405 */
[-C--:B------:R-:W-:Y:S01]  /*1150*/  IADD3 R5, RZ, -R23.reuse, -R0 ;  /* 0x80000017ff057210 */ /* 0x080fe20007ffe800 */
[----:B------:R-:W-:Y:S01]  /*1160*/  IMAD.MOV.U32 R0, RZ, RZ, -0x1 ;  /* 0xffffffffff007424 */ /* 0x000fe200078e00ff */
[C---:B------:R-:W-:Y:S01]  /*1170*/  LOP3.LUT R93, R3.reuse, 0x80, RZ, 0xc0, !PT ;  /* 0x00000080035d7812 */ /* 0x040fe200078ec0ff */
[----:B------:R-:W-:Y:S01]  /*1180*/  UISETP.LT.AND UP0, UPT, UR43, 0x1, UPT ;  /* 0x000000012b00788c */ /* 0x000fe2000bf01270 */
[----:B------:R-:W-:Y:S01]  /*1190*/  IMAD.MOV.U32 R4, RZ, RZ, 0x1 ;  /* 0x00000001ff047424 */ /* 0x000fe200078e00ff */
[----:B------:R-:W-:Y:S01]  /*11a0*/  ULDC UR4, c[0x0][0x284] ;  /* 0x0000a10000047ab9 */ /* 0x000fe20000000800 */
[----:B------:R-:W-:Y:S01]  /*11b0*/  IMAD R5, R14, -0x40, R5 ;  /* 0xffffffc00e057824 */ /* 0x000fe200078e0205 */
[----:B------:R-:W-:Y:S01]  /*11c0*/  LOP3.LUT R22, R22, R23, RZ, 0xfc, !PT ;  /* 0x0000001716167212 */ /* 0x000fe200078efcff */
[----:B------:R-:W-:Y:S01]  /*11d0*/  USEL UR44, UR43, 0x1, UP0 ;  /* 0x000000012b2c7887 */ /* 0x000fe20008000000 */
[-C--:B--2---:R-:W-:Y:S01]  /*11e0*/  SHF.L.U32 R0, R0, R91.reuse, RZ ;  /* 0x0000005b00007219 */ /* 0x084fe200000006ff */
[----:B------:R-:W-:Y:S01]  /*11f0*/  IMAD.SHL.U32 R92, R3, 0x2, RZ ;  /* 0x00000002035c7824 */ /* 0x000fe200078e00ff */
[----:B------:R-:W-:Y:S01]  /*1200*/  SHF.L.U32 R91, R4, R91, RZ ;  /* 0x0000005b045b7219 */ /* 0x000fe200000006ff */
[----:B------:R-:W-:Y:S01]  /*1210*/  VIADD R95, R5, UR4 ;  /* 0x00000004055f7c36 */ /* 0x000fe20008000000 */
[----:B------:R-:W-:Y:S01]  /*1220*/  SHF.R.U32.HI R93, RZ, 0x7, R93 ;  /* 0x00000007ff5d7819 */ /* 0x000fe2000001165d */
[----:B------:R-:W-:Y:S01]  /*1230*/  IMAD.MOV.U32 R23, RZ, RZ, RZ ;  /* 0x000000ffff177224 */ /* 0x000fe200078e00ff */
[----:B------:R-:W-:Y:S01]  /*1240*/  LOP3.LUT R94, RZ, R0, RZ, 0x33, !PT ;  /* 0x00000000ff5e7212 */ /* 0x000fe200078e33ff */
[----:B------:R-:W-:Y:S01]  /*1250*/  UIADD3 UR44, UR43, -UR44, URZ ;  /* 0x8000002c2b2c7290 */ /* 0x000fe2000fffe03f */
[----:B------:R-:W-:Y:S01]  /*1260*/  UMOV UR40, URZ ;  /* 0x0000003f00287c82 */ /* 0x000fe20008000000 */
[----:B------:R-:W-:-:S10]  /*1270*/  UMOV UR41, URZ ;  /* 0x0000003f00297c82 */ /* 0x000fd40008000000 */
.L_x_163:
[----:B------:R-:W0:Y:S01]  /*1280*/  SHFL.IDX PT, R0, R93, RZ, 0x1f ;  /* 0x00001fff5d007589 */ /* 0x000e2200000e0000 */
[----:B-1----:R-:W1:Y:S01]  /*1290*/  S2UR UR7, SR_CgaCtaId ;  /* 0x00000000000779c3 */ /* 0x002e620000008800 */
[----:B------:R-:W-:Y:S01]  /*12a0*/  UMOV UR6, 0x400 ;  /* 0x0000040000067882 */ /* 0x000fe20000000000 */
[----:B0-----:R-:W-:Y:S01]  /*12b0*/  R2UR UR4, R0 ;  /* 0x00000000000472ca */ /* 0x001fe200000e0000 */
[----:B-1----:R-:W-:-:S12]  /*12c0*/  ULEA UR6, UR7, UR6, 0x18 ;  /* 0x0000000607067291 */ /* 0x002fd8000f8ec03f */
[----:B------:R-:W-:-:S04]  /*12d0*/  ULEA.HI UR5, UR4, UR4, URZ, 0x1 ;  /* 0x0000000404057291 */ /* 0x000fc8000f8f083f */
[----:B------:R-:W-:-:S04]  /*12e0*/  ULOP3.LUT UR5, UR5, 0xffffe, URZ, 0xc0, !UPT ;  /* 0x000ffffe05057892 */ /* 0x000fc8000f8ec03f */
[----:B------:R-:W-:-:S03]  /*12f0*/  UIADD3 UR5, UR4, -UR5, URZ ;  /* 0x8000000504057290 */ /* 0x000fc6000fffe03f */
[----:B------:R-:W-:Y:S01]  /*1300*/  ULDC UR4, c[0x0][0x28c] ;  /* 0x0000a30000047ab9 */ /* 0x000fe20000000800 */
[----:B------:R-:W-:Y:S01]  /*1310*/  ULEA UR5, UR5, UR6, 0xc ;  /* 0x0000000605057291 */ /* 0x000fe2000f8e603f */
[----:B------:R-:W-:-:S03]  /*1320*/  ISETP.LT.AND P0, PT, RZ, UR4, PT ;  /* 0x00000004ff007c0c */ /* 0x000fc6000bf01270 */
[----:B------:R-:W-:-:S04]  /*1330*/  UIADD3 UR5, UR5, 0x180, URZ ;  /* 0x0000018005057890 */ /* 0x000fc8000fffe03f */
[----:B------:R-:W-:-:S04]  /*1340*/  USHF.R.U32.HI UR5, URZ, 0x4, UR5 ;  /* 0x000000043f057899 */ /* 0x000fc80008011605 */
[----:B------:R-:W-:-:S04]  /*1350*/  ULOP3.LUT UR5, UR5, 0x3fff, URZ, 0xc0, !UPT ;  /* 0x00003fff05057892 */ /* 0x000fc8000f8ec03f */
[----:B------:R-:W-:Y:S01]  /*1360*/  ULOP3.LUT UR45, UR5, 0x10000, URZ, 0xfc, !UPT ;  /* 0x00010000052d7892 */ /* 0x000fe2000f8efc3f */
[----:B---34-:R-:W-:Y:S11]  /*1370*/  @P0 BRA `(.L_x_14) ;  /* 0x0000000000400947 */ /* 0x018ff60003800000 */
[----:B------:R-:W-:Y:S01]  /*1380*/  MOV R0, 0x0 ;  /* 0x0000000000007802 */ /* 0x000fe20000000f00 */
[----:B------:R-:W-:Y:S01]  /*1390*/  ULDC.64 UR4, c[0x4][0x68] ;  /* 0x01001a0000047ab9 */ /* 0x000fe20000000a00 */
[----:B------:R-:W-:Y:S01]  /*13a0*/  ULDC.64 UR6, c[0x4][0x8] ;  /* 0x0100020000067ab9 */ /* 0x000fe20000000a00 */
[----:B------:R-:W-:Y:S01]  /*13b0*/  IMAD.U32 R4, RZ, RZ, UR4 ;  /* 0x00000004ff047e24 */ /* 0x000fe2000f8e00ff */
[----:B------:R0:W1:Y:S01]  /*13c0*/  LDC.64 R14, c[0x4][R0] ;  /* 0x01000000000e7b82 */ /* 0x0000620000000a00 */
[----:B------:R-:W-:Y:S01]  /*13d0*/  IMAD.U32 R5, RZ, RZ, UR5 ;  /* 0x00000005ff057e24 */ /* 0x000fe2000f8e00ff */
[----:B------:R-:W-:Y:S01]  /*13e0*/  ULDC.64 UR4, c[0x4][0x70] ;  /* 0x01001c0000047ab9 */ /* 0x000fe20000000a00 */
[----:B------:R-:W-:Y:S02]  /*13f0*/  IMAD.U32 R10, RZ, RZ, UR6 ;  /* 0x00000006ff0a7e24 */ /* 0x000fe4000f8e00ff */
[----:B------:R-:W-:Y:S02]  /*1400*/  IMAD.U32 R6, RZ, RZ, UR4 ;  /* 0x00000004ff067e24 */ /* 0x000fe4000f8e00ff */
[----:B------:R-:W-:-:S02]  /*1410*/  IMAD.U32 R7, RZ, RZ, UR5 ;  /* 0x00000005ff077e24 */ /* 0x000fc4000f8e00ff */
[----:B------:R-:W-:Y:S02]  /*1420*/  IMAD.U32 R11, RZ, RZ, UR7 ;  /* 0x00000007ff0b7e24 */ /* 0x000fe4000f8e00ff */
[----:B------:R-:W-:Y:S02]  /*1430*/  IMAD.MOV.U32 R8, RZ, RZ, 0x1e1 ;  /* 0x000001e1ff087424 */ /* 0x000fe400078e00ff */
[----:B------:R-:W-:Y:S02]  /*1440*/  IMAD.MOV.U32 R12, RZ, RZ, 0x1 ;  /* 0x00000001ff0c7424 */ /* 0x000fe400078e00ff */
[----:B0-----:R-:W-:-:S07]  /*1450*/  IMAD.MOV.U32 R13, RZ, RZ, RZ ;  /* 0x000000ffff0d7224 */ /* 0x001fce00078e00ff */
[----:B------:R-:W-:-:S07]  /*1460*/  LEPC R20, `(.L_x_14) ;  /* 0x000000001014794e */ /* 0x000fce0000000000 */
[----:B-1---5:R-:W-:Y:S05]  /*1470*/  CALL.ABS.NOINC R14 ;  /* 0x000000000e007343 */ /* 0x022fea0003c00000 */
.L_x_14:
[----:B------:R-:W-:-:S04]  /*1480*/  LOP3.LUT R0, R18, 0x1, RZ, 0xfc, !PT ;  /* 0x0000000112007812 */ /* 0x000fc800078efcff */
[----:B------:R-:W-:-:S13]  /*1490*/  ISETP.NE.AND P0, PT, R0, 0x3, PT ;  /* 0x000000030000780c */ /* 0x000fda0003f05270 */
[----:B------:R-:W-:Y:S05]  /*14a0*/  @!P0 BRA `(.L_x_15) ;  /* 0x0000000000048947 */ /* 0x000fea0003800000 */
[----:B------:R-:W-:Y:S01]  /*14b0*/  BPT.TRAP 0x1 ;  /* 0x000000040000795c */ /* 0x000fe20000300000 */
.L_x_15:
[----:B------:R-:W0:Y:S01]  /*14c0*/  S2UR UR5, SR_CgaCtaId ;  /* 0x00000000000579c3 */ /* 0x000e220000008800 */
[----:B------:R-:W-:Y:S01]  /*14d0*/  UMOV UR4, 0x400 ;  /* 0x0000040000047882 */ /* 0x000fe20000000000 */
[----:B------:R-:W-:Y:S02]  /*14e0*/  IMAD.U32 R0, RZ, RZ, UR40 ;  /* 0x00000028ff007e24 */ /* 0x000fe4000f8e00ff */
[----:B------:R-:W-:-:S03]  /*14f0*/  IMAD.U32 R3, RZ, RZ, UR41 ;  /* 0x00000029ff037e24 */ /* 0x000fc6000f8e00ff */
[----:B------:R-:W-:Y:S01]  /*1500*/  SHF.L.U32 R0, R0, 0x1f, RZ ;  /* 0x0000001f00007819 */ /* 0x000fe200000006ff */
[----:B0-----:R-:W-:-:S06]  /*1510*/  ULEA UR4, UR5, UR4, 0x18 ;  /* 0x0000000405047291 */ /* 0x001fcc000f8ec03f */
[----:B------:R-:W-:-:S04]  /*1520*/  IMAD.U32 R6, RZ, RZ, UR4 ;  /* 0x00000004ff067e24 */ /* 0x000fc8000f8e00ff */
[----:B------:R-:W-:-:S04]  /*1530*/  IMAD R3, R3, 0x8, R6 ;  /* 0x0000000803037824 */ /* 0x000fc800078e0206 */
[----:B------:R0:W1:Y:S01]  /*1540*/  SYNCS.PHASECHK.TRANS64.TRYWAIT P1, [R3+URZ], R0 ;  /* 0x00000000030075a7 */ /* 0x000062000802017f */
[----:B------:R-:W-:Y:S05]  /*1550*/  @!P0 BRA `(.L_x_16) ;  /* 0x0000000000048947 */ /* 0x000fea0003800000 */
[----:B------:R-:W-:Y:S01]  /*1560*/  BPT.TRAP 0x1 ;  /* 0x000000040000795c */ /* 0x000fe20000300000 */
.L_x_16:
[----:B------:R-:W-:-:S05]  /*1570*/  IMAD.U32 R4, RZ, RZ, UR44 ;  /* 0x0000002cff047e24 */ /* 0x000fca000f8e00ff */
[----:B------:R-:W-:Y:S01]  /*1580*/  ISETP.GE.AND P2, PT, R4, 0x1, PT ;  /* 0x000000010400780c */ /* 0x000fe20003f46270 */
[----:B-1----:R-:W-:-:S12]  /*1590*/  @P1 BRA `(.L_x_17) ;  /* 0x0000000000081947 */ /* 0x002fd80003800000 */
[----:B------:R-:W1:Y:S02]  /*15a0*/  SYNCS.PHASECHK.TRANS64.TRYWAIT P1, [R3+URZ], R0 ;  /* 0x00000000030075a7 */ /* 0x000e64000802017f */
[----:B-1----:R-:W-:Y:S05]  /*15b0*/  @!P1 BRA `(.L_x_18) ;  /* 0x0000005c00449947 */ /* 0x002fea0003800000 */
.L_x_17:
[----:B------:R-:W-:Y:S05]  /*15c0*/  WARPSYNC.ALL ;  /* 0x0000000000007948 */ /* 0x000fea0003800000 */
[----:B------:R-:W-:Y:S01]  /*15d0*/  R2UR UR4, R6 ;  /* 0x00000000060472ca */ /* 0x000fe200000e0000 */
[----:B------:R-:W-:Y:S01]  /*15e0*/  ULEA UR6, UR41, UR45, 0xa ;  /* 0x0000002d29067291 */ /* 0x000fe2000f8e503f */
[----:B------:R-:W-:Y:S01]  /*15f0*/  WARPGROUP.ARRIVE ;  /* 0x00000000000079c5 */ /* 0x000fe20000000000 */
[----:B------:R-:W-:Y:S01]  /*1600*/  UMOV UR9, 0x80000020 ;  /* 0x8000002000097882 */ /* 0x000fe20000000000 */
[----:B------:R-:W-:Y:S01]  /*1610*/  UMOV UR11, 0x80000020 ;  /* 0x80000020000b7882 */ /* 0x000fe20000000000 */
[----:B------:R-:W-:-:S03]  /*1620*/  UIADD3 UR7, UR6, 0x200, URZ ;  /* 0x0000020006077890 */ /* 0x000fc6000fffe03f */
[----:B------:R-:W-:-:S05]  /*1630*/  UMOV UR8, UR6 ;  /* 0x0000000600087c82 */ /* 0x000fca0008000000 */
[----:B------:R-:W-:-:S04]  /*1640*/  UIADD3 UR4, UR4, 0x2c180, URZ ;  /* 0x0002c18004047890 */ /* 0x000fc8000fffe03f */
[----:B------:R-:W-:-:S04]  /*1650*/  USHF.R.U32.HI UR4, URZ, 0x4, UR4 ;  /* 0x000000043f047899 */ /* 0x000fc80008011604 */
[----:B------:R-:W-:-:S04]  /*1660*/  ULOP3.LUT UR4, UR4, 0x3fff, URZ, 0xc0, !UPT ;  /* 0x00003fff04047892 */ /* 0x000fc8000f8ec03f */
[----:B------:R-:W-:-:S04]  /*1670*/  ULOP3.LUT UR4, UR4, 0x10000, URZ, 0xfc, !UPT ;  /* 0x0001000004047892 */ /* 0x000fc8000f8efc3f */
[----:B------:R-:W-:-:S07]  /*1680*/  ULEA UR5, UR41, UR4, 0x8 ;  /* 0x0000000429057291 */ /* 0x000fce000f8e403f */
[----:B------:R-:W-:Y:S02]  /*1690*/  UMOV UR10, UR5 ;  /* 0x00000005000a7c82 */ /* 0x000fe40008000000 */
[----:B------:R-:W-:Y:S01]  /*16a0*/  IGMMA.64x64x32.S8.S8 R56, gdesc[UR8], RZ, !UPT, gsb0 ;  /* 0x01e00000083879f1 */ /* 0x000fe2000c0410ff */
[----:B------:R-:W-:Y:S01]  /*16b0*/  UMOV UR8, UR7 ;  /* 0x0000000700087c82 */ /* 0x000fe20008000000 */
[----:B------:R-:W-:Y:S01]  /*16c0*/  UMOV UR9, 0x80000020 ;  /* 0x8000002000097882 */ /* 0x000fe20000000000 */
[----:B------:R-:W-:Y:S02]  /*16d0*/  WARPGROUP.DEPBAR.LE gsb0, 0x0 ;  /* 0x00008000000079c5 */ /* 0x000fe40000010000 */
[----:B------:R-:W-:-:S06]  /*16e0*/  WARPGROUP.ARRIVE ;  /* 0x00000000000079c5 */ /* 0x000fcc0000000000 */
[----:B------:R-:W-:Y:S01]  /*16f0*/  IGMMA.64x64x32.S8.S8 R24, gdesc[UR8], RZ, !UPT, gsb0 ;  /* 0x01e00000081879f1 */ /* 0x000fe2000c0410ff */
[----:B------:R-:W-:Y:S02]  /*1700*/  UIADD3 UR8, UR6, 0x2, URZ ;  /* 0x0000000206087890 */ /* 0x000fe4000fffe03f */
[----:B------:R-:W-:Y:S01]  /*1710*/  UIADD3 UR10, UR5, 0x2, URZ ;  /* 0x00000002050a7890 */ /* 0x000fe2000fffe03f */
[----:B------:R-:W-:Y:S01]  /*1720*/  UMOV UR9, 0x80000020 ;  /* 0x8000002000097882 */ /* 0x000fe20000000000 */
[----:B------:R-:W-:Y:S01]  /*1730*/  UMOV UR11, 0x80000020 ;  /* 0x80000020000b7882 */ /* 0x000fe20000000000 */
[----:B------:R-:W-:Y:S01]  /*1740*/  UIADD3 UR6, UR6, 0x202, URZ ;  /* 0x0000020206067890 */ /* 0x000fe2000fffe03f */
[----:B------:R-:W-:Y:S02]  /*1750*/  WARPGROUP.DEPBAR.LE gsb0, 0x0 ;  /* 0x00008000000079c5 */ /* 0x000fe40000010000 */
[----:B------:R-:W-:-:S06]  /*1760*/  WARPGROUP.ARRIVE ;  /* 0x00000000000079c5 */ /* 0x000fcc0000000000 */
[----:B------:R-:W-:Y:S01]  /*1770*/  IGMMA.64x64x32.S8.S8 R56, gdesc[UR8], R56, gsb0 ;  /* 0x01e00000083879f1 */ /* 0x000fe20008041038 */
[----:B------:R-:W-:Y:S01]  /*1780*/  UMOV UR8, UR6 ;  /* 0x0000000600087c82 */ /* 0x000fe20008000000 */
[----:B------:R-:W-:Y:S01]  /*1790*/  UMOV UR9, 0x80000020 ;  /* 0x8000002000097882 */ /* 0x000fe20000000000 */
[----:B------:R-:W-:Y:S02]  /*17a0*/  WARPGROUP.DEPBAR.LE gsb0, 0x0 ;  /* 0x00008000000079c5 */ /* 0x000fe40000010000 */
[----:B------:R-:W-:-:S06]  /*17b0*/  WARPGROUP.ARRIVE ;  /* 0x00000000000079c5 */ /* 0x000fcc0000000000 */
[----:B------:R-:W-:Y:S03]  /*17c0*/  IGMMA.64x64x32.S8.S8 R24, gdesc[UR8], R24, gsb0 ;  /* 0x01e00000081879f1 */ /* 0x000fe60008041018 */
[----:B------:R-:W-:Y:S02]  /*17d0*/  WARPGROUP.DEPBAR.LE gsb0, 0x0 ;  /* 0x00008000000079c5 */ /* 0x000fe40000010000 */
[----:B------:R-:W-:Y:S05]  /*17e0*/  @!P2 BRA `(.L_x_19) ;  /* 0x00000004001ca947 */ /* 0x000fea0003800000 */
[----:B------:R-:W-:Y:S01]  /*17f0*/  UIADD3 UR5, UR41, 0x1, URZ ;  /* 0x0000000129057890 */ /* 0x000fe2000fffe03f */
[----:B01----:R-:W-:Y:S02]  /*1800*/  IMAD.U32 R0, RZ, RZ, UR44 ;  /* 0x0000002cff007e24 */ /* 0x003fe4000f8e00ff */
[----:B------:R-:W-:Y:S01]  /*1810*/  IMAD.U32 R3, RZ, RZ, UR41 ;  /* 0x00000029ff037e24 */ /* 0x000fe2000f8e00ff */
[----:B------:R-:W-:-:S04]  /*1820*/  UISETP.NE.AND UP0, UPT, UR5, 0xb, UPT ;  /* 0x0000000b0500788c */ /* 0x000fc8000bf05270 */
[----:B------:R-:W-:Y:S02]  /*1830*/  USEL UR6, URZ, 0x1, UP0 ;  /* 0x000000013f067887 */ /* 0x000fe40008000000 */
[----:B------:R-:W-:Y:S02]  /*1840*/  USEL UR5, UR5, URZ, UP0 ;  /* 0x0000003f05057287 */ /* 0x000fe40008000000 */
[----:B------:R-:W-:-:S06]  /*1850*/  ULOP3.LUT UR6, UR40, UR6, URZ, 0x3c, !UPT ;  /* 0x0000000628067292 */ /* 0x000fcc000f8e3c3f */
[----:B------:R-:W-:-:S07]  /*1860*/  IMAD.U32 R7, RZ, RZ, UR6 ;  /* 0x00000006ff077e24 */ /* 0x000fce000f8e00ff */
.L_x_26:
[----:B0-----:R-:W-:Y:S05]  /*1870*/  @!P0 BRA `(.L_x_20) ;  /* 0x0000000000048947 */ /* 0x001fea0003800000 */
[----:B------:R-:W-:Y:S01]  /*1880*/  BPT.TRAP 0x1 ;  /* 0x000000040000795c */ /* 0x000fe20000300000 */
.L_x_20:
[----:B------:R-:W0:Y:S01]  /*1890*/  S2UR UR7, SR_CgaCtaId ;  /* 0x00000000000779c3 */ /* 0x000e220000008800 */
[----:B------:R-:W-:Y:S01]  /*18a0*/  UMOV UR6, 0x400 ;  /* 0x0000040000067882 */ /* 0x000fe20000000000 */
[----:B------:R-:W-:Y:S01]  /*18b0*/  IMAD.U32 R5, RZ, RZ, UR5 ;  /* 0x00000005ff057e24 */ /* 0x000fe2000f8e00ff */
[----:B------:R-:W-:Y:S01]  /*18c0*/  SHF.L.U32 R4, R7, 0x1f, RZ ;  /* 0x0000001f07047819 */ /* 0x000fe200000006ff */
[----:B0-----:R-:W-:-:S06]  /*18d0*/  ULEA UR6, UR7, UR6, 0x18 ;  /* 0x0000000607067291 */ /* 0x001fcc000f8ec03f */
[----:B------:R-:W-:-:S04]  /*18e0*/  IMAD.U32 R6, RZ, RZ, UR6 ;  /* 0x00000006ff067e24 */ /* 0x000fc8000f8e00ff */
[----:B------:R-:W-:-:S04]  /*18f0*/  IMAD R5, R5, 0x8, R6 ;  /* 0x0000000805057824 */ /* 0x000fc800078e0206 */
[----:B------:R0:W1:Y:S01]  /*1900*/  SYNCS.PHASECHK.TRANS64.TRYWAIT P1, [R5+URZ], R4 ;  /* 0x00000004050075a7 */ /* 0x000062000802017f */
[----:B------:R-:W-:Y:S05]  /*1910*/  @!P0 BRA `(.L_x_21) ;  /* 0x0000000000048947 */ /* 0x000fea0003800000 */
[----:B------:R-:W-:Y:S01]  /*1920*/  BPT.TRAP 0x1 ;  /* 0x000000040000795c */ /* 0x000fe20000300000 */
.L_x_21:
[----:B-1----:R-:W-:Y:S05]  /*1930*/  @P1 BRA `(.L_x_22) ;  /* 0x0000000000081947 */ /* 0x002fea0003800000 */
[----:B------:R-:W1:Y:S02]  /*1940*/  SYNCS.PHASECHK.TRANS64.TRYWAIT P1, [R5+URZ], R4 ;  /* 0x00000004050075a7 */ /* 0x000e64000802017f */
[----:B-1----:R-:W-:Y:S05]  /*1950*/  @!P1 BRA `(.L_x_23) ;  /* 0x0000005800709947 */ /* 0x002fea0003800000 */
.L_x_22:
[----:B------:R-:W-:Y:S01]  /*1960*/  ULEA UR6, UR5, UR4, 0x8 ;  /* 0x0000000405067291 */ /* 0x000fe2000f8e403f */
[----:B------:R-:W-:Y:S01]  /*1970*/  WARPGROUP.ARRIVE ;  /* 0x00000000000079c5 */ /* 0x000fe20000000000 */
[----:B------:R-:W-:Y:S01]  /*1980*/  ULEA UR7, UR5, UR45, 0xa ;  /* 0x0000002d05077291 */ /* 0x000fe2000f8e503f */
[----:B------:R-:W-:Y:S01]  /*1990*/  UMOV UR11, 0x80000020 ;  /* 0x80000020000b7882 */ /* 0x000fe20000000000 */
[----:B------:R-:W-:Y:S02]  /*19a0*/  UMOV UR9, 0x80000020 ;  /* 0x8000002000097882 */ /* 0x000fe40000000000 */
[----:B------:R-:W-:Y:S01]  /*19b0*/  UIADD3 UR12, UR7, 0x200, URZ ;  /* 0x00000200070c7890 */ /* 0x000fe2000fffe03f */
[----:B------:R-:W-:Y:S02]  /*19c0*/  UMOV UR10, UR6 ;  /* 0x00000006000a7c82 */ /* 0x000fe40008000000 */
[----:B------:R-:W-:Y:S02]  /*19d0*/  UMOV UR8, UR7 ;  /* 0x0000000700087c82 */ /* 0x000fe40008000000 */
[----:B------:R-:W-:Y:S01]  /*19e0*/  IGMMA.64x64x32.S8.S8 R56, gdesc[UR8], R56, gsb0 ;  /* 0x01e00000083879f1 */ /* 0x000fe20008041038 */
[----:B------:R-:W-:Y:S01]  /*19f0*/  UMOV UR9, 0x80000020 ;  /* 0x8000002000097882 */ /* 0x000fe20000000000 */
[----:B------:R-:W-:Y:S01]  /*1a00*/  UMOV UR8, UR12 ;  /* 0x0000000c00087c82 */ /* 0x000fe20008000000 */
[----:B------:R-:W-:-:S02]  /*1a10*/  WARPGROUP.DEPBAR.LE gsb0, 0x0 ;  /* 0x00008000000079c5 */ /* 0x000fc40000010000 */
[----:B------:R-:W-:-:S06]  /*1a20*/  WARPGROUP.ARRIVE ;  /* 0x00000000000079c5 */ /* 0x000fcc0000000000 */
[----:B------:R-:W-:Y:S01]  /*1a30*/  IGMMA.64x64x32.S8.S8 R24, gdesc[UR8], R24, gsb0 ;  /* 0x01e00000081879f1 */ /* 0x000fe20008041018 */
        /* <DEDUP_REMOVED lines=15> */
[----:B------:R-:W-:Y:S01]  /*1b30*/  BPT.TRAP 0x1 ;  /* 0x000000040000795c */ /* 0x000fe20000300000 */
.L_x_24:
[----:B01----:R-:W-:Y:S01]  /*1b40*/  IMAD R4, R3, 0x8, R6 ;  /* 0x0000000803047824 */ /* 0x003fe200078e0206 */
[----:B------:R-:W-:-:S03]  /*1b50*/  ISETP.GT.U32.AND P1, PT, R18, 0x1, PT ;  /* 0x000000011200780c */ /* 0x000fc60003f24070 */
[----:B------:R-:W-:-:S05]  /*1b60*/  VIADD R4, R4, 0x58 ;  /* 0x0000005804047836 */ /* 0x000fca0000000000 */
[----:B------:R-:W-:-:S04]  /*1b70*/  PRMT R4, RZ, 0x654, R4 ;  /* 0x00000654ff047816 */ /* 0x000fc80000000004 */
[----:B------:R0:W-:Y:S01]  /*1b80*/  SYNCS.ARRIVE.TRANS64.RED.A1T0 RZ, [R4+URZ], RZ ;  /* 0x000000ff04ff79a7 */ /* 0x0001e2000810043f */
[----:B------:R-:W-:Y:S05]  /*1b90*/  @P1 BRA `(.L_x_25) ;  /* 0x0000000000041947 */ /* 0x000fea0003800000 */
[----:B------:R-:W-:Y:S01]  /*1ba0*/  BPT.TRAP 0x1 ;  /* 0x000000040000795c */ /* 0x000fe20000300000 */
.L_x_25:
[----:B------:R-:W-:Y:S01]  /*1bb0*/  UIADD3 UR5, UR5, 0x1, URZ ;  /* 0x0000000105057890 */ /* 0x000fe2000fffe03f */
[C---:B------:R-:W-:Y:S01]  /*1bc0*/  ISETP.GT.AND P2, PT, R0.reuse, 0x1, PT ;  /* 0x000000010000780c */ /* 0x040fe20003f44270 */
[----:B------:R-:W-:Y:S02]  /*1bd0*/  VIADD R3, R3, 0x1 ;  /* 0x0000000103037836 */ /* 0x000fe40000000000 */
[----:B------:R-:W-:Y:S01]  /*1be0*/  UISETP.NE.AND UP0, UPT, UR5, 0xb, UPT ;  /* 0x0000000b0500788c */ /* 0x000fe2000bf05270 */
[----:B------:R-:W-:Y:S02]  /*1bf0*/  VIADD R0, R0, 0xffffffff ;  /* 0xffffffff00007836 */ /* 0x000fe40000000000 */
[C---:B------:R-:W-:Y:S01]  /*1c00*/  ISETP.NE.AND P1, PT, R3.reuse, 0xb, PT ;  /* 0x0000000b0300780c */ /* 0x040fe20003f25270 */
[----:B------:R-:W-:Y:S02]  /*1c10*/  USEL UR6, URZ, 0x1, UP0 ;  /* 0x000000013f067887 */ /* 0x000fe40008000000 */
[----:B------:R-:W-:Y:S01]  /*1c20*/  USEL UR5, UR5, URZ, UP0 ;  /* 0x0000003f05057287 */ /* 0x000fe20008000000 */
[----:B------:R-:W-:-:S03]  /*1c30*/  SEL R3, R3, RZ, P1 ;  /* 0x000000ff03037207 */ /* 0x000fc60000800000 */
[----:B------:R-:W-:Y:S01]  /*1c40*/  LOP3.LUT R7, R7, UR6, RZ, 0x3c, !PT ;  /* 0x0000000607077c12 */ /* 0x000fe2000f8e3cff */
[----:B------:R-:W-:Y:S07]  /*1c50*/  @P2 BRA `(.L_x_26) ;  /* 0xfffffffc00042947 */ /* 0x000fee000383ffff */
.L_x_19:
[----:B01----:R-:W0:Y:S02]  /*1c60*/  LDC R0, c[0x0][0x28c] ;  /* 0x0000a300ff007b82 */ /* 0x003e240000000800 */
[----:B0-----:R-:W-:-:S13]  /*1c70*/  ISETP.GE.AND P1, PT, R0, 0x1, PT ;  /* 0x000000010000780c */ /* 0x001fda0003f26270 */
[----:B------:R-:W-:Y:S05]  /*1c80*/  @!P1 BRA `(.L_x_27) ;  /* 0x0000000000389947 */ /* 0x000fea0003800000 */
[----:B------:R-:W-:Y:S05]  /*1c90*/  @!P0 BRA `(.L_x_28) ;  /* 0x0000000000048947 */ /* 0x000fea0003800000 */
[----:B------:R-:W-:Y:S01]  /*1ca0*/  BPT.TRAP 0x1 ;  /* 0x000000040000795c */ /* 0x000fe20000300000 */
.L_x_28:
[----:B------:R-:W-:Y:S01]  /*1cb0*/  UIADD3 UR6, UR44, UR41, URZ ;  /* 0x000000292c067290 */ /* 0x000fe2000fffe03f */
[----:B------:R-:W-:-:S03]  /*1cc0*/  ISETP.GT.U32.AND P0, PT, R18, 0x1, PT ;  /* 0x000000011200780c */ /* 0x000fc60003f04070 */
[----:B------:R-:W-:-:S04]  /*1cd0*/  UIMAD.WIDE.U32 UR4, UR6, -0x45d1745d, URZ ;  /* 0xba2e8ba3060478a5 */ /* 0x000fc8000f8e003f */
[----:B------:R-:W-:-:S04]  /*1ce0*/  USHF.R.U32.HI UR4, URZ, 0x3, UR5 ;  /* 0x000000033f047899 */ /* 0x000fc80008011605 */
[----:B------:R-:W-:-:S06]  /*1cf0*/  UIMAD UR6, UR4, -0xb, UR6 ;  /* 0xfffffff5040678a4 */ /* 0x000fcc000f8e0206 */
[----:B------:R-:W-:-:S04]  /*1d00*/  IMAD.U32 R3, RZ, RZ, UR6 ;  /* 0x00000006ff037e24 */ /* 0x000fc8000f8e00ff */
[----:B------:R-:W-:-:S04]  /*1d10*/  IMAD R0, R3, 0x8, R6 ;  /* 0x0000000803007824 */ /* 0x000fc800078e0206 */
[----:B------:R-:W-:-:S05]  /*1d20*/  VIADD R0, R0, 0x58 ;  /* 0x0000005800007836 */ /* 0x000fca0000000000 */
[----:B------:R-:W-:-:S04]  /*1d30*/  PRMT R0, RZ, 0x654, R0 ;  /* 0x00000654ff007816 */ /* 0x000fc80000000000 */
[----:B------:R0:W-:Y:S01]  /*1d40*/  SYNCS.ARRIVE.TRANS64.RED.A1T0 RZ, [R0+URZ], RZ ;  /* 0x000000ff00ff79a7 */ /* 0x0001e2000810043f */
[----:B------:R-:W-:Y:S05]  /*1d50*/  @P0 BRA `(.L_x_27) ;  /* 0x0000000000040947 */ /* 0x000fea0003800000 */
[----:B------:R-:W-:Y:S01]  /*1d60*/  BPT.TRAP 0x1 ;  /* 0x000000040000795c */ /* 0x000fe20000300000 */
.L_x_27:
[----:B------:R-:W-:Y:S01]  /*1d70*/  IMAD.SHL.U32 R3, R98, 0x40, RZ ;  /* 0x0000004062037824 */ /* 0x000fe200078e00ff */
[----:B------:R-:W-:Y:S01]  /*1d80*/  UIADD3 UR41, UR43, UR41, URZ ;  /* 0x000000292b297290 */ /* 0x000fe2000fffe03f */
[----:B------:R-:W-:Y:S01]  /*1d90*/  IMAD.SHL.U32 R12, R97, 0x100, RZ ;  /* 0x00000100610c7824 */ /* 0x000fe200078e00ff */
[----:B------:R-:W-:Y:S01]  /*1da0*/  ULDC UR7, c[0x0][0x288] ;  /* 0x0000a20000077ab9 */ /* 0x000fe20000000800 */
[----:B------:R-:W-:Y:S01]  /*1db0*/  ULDC UR10, c[0x0][0x284] ;  /* 0x0000a100000a7ab9 */ /* 0x000fe20000000800 */
[----:B------:R-:W-:Y:S01]  /*1dc0*/  UISETP.GT.U32.AND UP0, UPT, UR41, 0xa, UPT ;  /* 0x0000000a2900788c */ /* 0x000fe2000bf04070 */
[C---:B------:R-:W-:Y:S01]  /*1dd0*/  ISETP.GE.AND P0, PT, R3.reuse, UR7, PT ;  /* 0x0000000703007c0c */ /* 0x040fe2000bf06270 */
[----:B------:R-:W-:Y:S01]  /*1de0*/  UISETP.GE.U32.AND UP1, UPT, UR43, 0xb, UPT ;  /* 0x0000000b2b00788c */ /* 0x000fe2000bf26070 */
[----:B------:R-:W-:Y:S01]  /*1df0*/  SHF.R.S32.HI R102, RZ, 0x1f, R19 ;  /* 0x0000001fff667819 */ /* 0x000fe20000011413 */
[----:B------:R-:W-:Y:S01]  /*1e00*/  UISETP.LT.U32.AND UP0, UPT, UR43, 0xb, UP0 ;  /* 0x0000000b2b00788c */ /* 0x000fe20008701070 */
[----:B------:R-:W-:Y:S01]  /*1e10*/  ISETP.GE.OR P0, PT, R12, UR10, P0 ;  /* 0x0000000a0c007c0c */ /* 0x000fe20008706670 */
[----:B------:R-:W-:Y:S01]  /*1e20*/  UIMAD.WIDE.U32 UR4, UR41, -0x45d1745d, URZ ;  /* 0xba2e8ba3290478a5 */ /* 0x000fe2000f8e003f */
[----:B------:R-:W-:Y:S01]  /*1e30*/  LOP3.LUT R20, R3, 0x6, R92, 0xf8, !PT ;  /* 0x0000000603147812 */ /* 0x000fe200078ef85c */
[----:B------:R-:W-:Y:S01]  /*1e40*/  USEL UR6, URZ, 0x1, !UP0 ;  /* 0x000000013f067887 */ /* 0x000fe2000c000000 */
[----:B------:R-:W-:-:S02]  /*1e50*/  ULDC.64 UR8, c[0x0][0x5d0] ;  /* 0x0001740000087ab9 */ /* 0x000fc40000000a00 */
[----:B------:R-:W-:Y:S01]  /*1e60*/  SHF.R.S32.HI R21, RZ, 0x1f, R20 ;  /* 0x0000001fff157819 */ /* 0x000fe20000011414 */
[----:B0-----:R-:W-:Y:S01]  /*1e70*/  IMAD R0, R102, UR8, RZ ;  /* 0x0000000866007c24 */ /* 0x001fe2000f8e02ff */
[----:B------:R-:W-:Y:S02]  /*1e80*/  USHF.R.U32.HI UR4, URZ, 0x3, UR5 ;  /* 0x000000033f047899 */ /* 0x000fe40008011605 */
[----:B------:R-:W-:Y:S01]  /*1e90*/  ULOP3.LUT UR40, UR40, UR6, URZ, 0x3c, !UPT ;  /* 0x0000000628287292 */ /* 0x000fe2000f8e3c3f */
[C---:B------:R-:W-:Y:S01]  /*1ea0*/  IMAD R7, R19.reuse, UR9, R0 ;  /* 0x0000000913077c24 */ /* 0x040fe2000f8e0200 */
[----:B------:R-:W-:Y:S01]  /*1eb0*/  UIMAD UR41, UR4, -0xb, UR41 ;  /* 0xfffffff5042978a4 */ /* 0x000fe2000f8e0229 */
[----:B------:R-:W-:Y:S01]  /*1ec0*/  IMAD.WIDE.U32 R4, R19, UR8, R20 ;  /* 0x0000000813047c25 */ /* 0x000fe2000f8e0014 */
[----:B------:R-:W-:-:S03]  /*1ed0*/  @UP1 ULOP3.LUT UR40, UR40, 0x1, UR4, 0x78, !UPT ;  /* 0x0000000128281892 */ /* 0x000fc6000f8e7804 */
[----:B------:R-:W-:Y:S02]  /*1ee0*/  IMAD.IADD R5, R5, 0x1, R7 ;  /* 0x0000000105057824 */ /* 0x000fe400078e0207 */
[----:B------:R-:W-:Y:S01]  /*1ef0*/  IMAD.MOV.U32 R0, RZ, RZ, -0x1 ;  /* 0xffffffffff007424 */ /* 0x000fe200078e00ff */
[----:B------:R-:W-:Y:S06]  /*1f00*/  @P0 BRA `(.L_x_29) ;  /* 0x0000003400000947 */ /* 0x000fec0003800000 */
[----:B------:R-:W0:Y:S01]  /*1f10*/  LDC.64 R98, c[0x0][0x5c8] ;  /* 0x00017200ff627b82 */ /* 0x000e220000000a00 */
[----:B------:R-:W-:Y:S01]  /*1f20*/  IMAD.WIDE R10, R97, 0x100, R22 ;  /* 0x00000100610a7825 */ /* 0x000fe200078e0216 */
[----:B------:R-:W-:Y:S01]  /*1f30*/  ULDC.64 UR4, c[0x0][0x5c0] ;  /* 0x0001700000047ab9 */ /* 0x000fe20000000a00 */
[----:B------:R-:W-:Y:S02]  /*1f40*/  BSSY B0, `(.L_x_29) ;  /* 0x000033c000007945 */ /* 0x000fe40003800000 */
[----:B------:R-:W-:Y:S02]  /*1f50*/  IMAD.IADD R97, R95, 0x1, -R12 ;  /* 0x000000015f617824 */ /* 0x000fe400078e0a0c */
[----:B------:R-:W-:Y:S02]  /*1f60*/  IMAD.IADD R3, R90, 0x1, -R3 ;  /* 0x000000015a037824 */ /* 0x000fe400078e0a03 */
[-C--:B0-----:R-:W-:Y:S01]  /*1f70*/  IMAD R6, R11, R98.reuse, RZ ;  /* 0x000000620b067224 */ /* 0x081fe200078e02ff */
[----:B------:R-:W-:Y:S01]  /*1f80*/  SHF.L.U64.HI R13, R98, 0x7, R99 ;  /* 0x00000007620d7819 */ /* 0x000fe20000010263 */
[----:B------:R-:W-:-:S04]  /*1f90*/  IMAD.WIDE.U32 R4, R10, R98, R4 ;  /* 0x000000620a047225 */ /* 0x000fc800078e0004 */
[----:B------:R-:W-:Y:S01]  /*1fa0*/  IMAD R7, R10, R99, R6 ;  /* 0x000000630a077224 */ /* 0x000fe200078e0206 */
[----:B------:R-:W-:Y:S01]  /*1fb0*/  IADD3 R14, P0, R4, UR4, RZ ;  /* 0x00000004040e7c10 */ /* 0x000fe2000ff1e0ff */
[C---:B------:R-:W-:Y:S02]  /*1fc0*/  IMAD.SHL.U32 R9, R98.reuse, 0x80, RZ ;  /* 0x0000008062097824 */ /* 0x040fe400078e00ff */
[----:B------:R-:W-:Y:S01]  /*1fd0*/  IMAD.IADD R7, R5, 0x1, R7 ;  /* 0x0000000105077824 */ /* 0x000fe200078e0207 */
[-C--:B------:R-:W-:Y:S02]  /*1fe0*/  LEA R4, P1, R98, R14.reuse, 0x3 ;  /* 0x0000000e62047211 */ /* 0x080fe400078218ff */
[----:B------:R-:W-:Y:S02]  /*1ff0*/  IADD3 R6, P2, R9, R14, RZ ;  /* 0x0000000e09067210 */ /* 0x000fe40007f5e0ff */
[----:B------:R-:W-:Y:S02]  /*2000*/  IADD3.X R15, R7, UR5, RZ, P0, !PT ;  /* 0x00000005070f7c10 */ /* 0x000fe400087fe4ff */
[----:B-----5:R-:W-:-:S02]  /*2010*/  ISETP.NE.AND P0, PT, R89, RZ, PT ;  /* 0x000000ff5900720c */ /* 0x020fc40003f05270 */
[----:B------:R-:W-:Y:S01]  /*2020*/  LEA.HI.X R5, R98, R15, R99, 0x3, P1 ;  /* 0x0000000f62057211 */ /* 0x000fe200008f1c63 */
[----:B------:R-:W-:Y:S01]  /*2030*/  IMAD.X R7, R13, 0x1, R15, P2 ;  /* 0x000000010d077824 */ /* 0x000fe200010e060f */
[----:B------:R-:W-:-:S05]  /*2040*/  IADD3 R8, P1, R9, R4, RZ ;  /* 0x0000000409087210 */ /* 0x000fca0007f3e0ff */
[----:B------:R-:W-:-:S04]  /*2050*/  IMAD.X R9, R13, 0x1, R5, P1 ;  /* 0x000000010d097824 */ /* 0x000fc800008e0605 */
[----:B------:R-:W-:Y:S05]  /*2060*/  @!P0 BRA `(.L_x_30) ;  /* 0x0000002400948947 */ /* 0x000fea0003800000 */
[----:B------:R-:W0:Y:S01]  /*2070*/  LDC.64 R100, c[0x0][0x5b0] ;  /* 0x00016c00ff647b82 */ /* 0x000e220000000a00 */
[----:B------:R-:W-:Y:S01]  /*2080*/  ULDC.64 UR4, c[0x0][0x5b8] ;  /* 0x00016e0000047ab9 */ /* 0x000fe20000000a00 */
[----:B------:R-:W-:Y:S01]  /*2090*/  ISETP.GE.AND P0, PT, R97, 0x1, PT ;  /* 0x000000016100780c */ /* 0x000fe20003f06270 */
[----:B------:R-:W-:Y:S01]  /*20a0*/  IMAD R98, R102, UR4, RZ ;  /* 0x0000000466627c24 */ /* 0x000fe2000f8e02ff */
[----:B------:R-:W-:Y:S01]  /*20b0*/  BSSY B1, `(.L_x_31) ;  /* 0x0000010000017945 */ /* 0x000fe20003800000 */
[----:B------:R-:W-:Y:S01]  /*20c0*/  IMAD.WIDE.U32 R20, R19, UR4, R20 ;  /* 0x0000000413147c25 */ /* 0x000fe2000f8e0014 */
[----:B------:R-:W-:Y:S02]  /*20d0*/  ISETP.LT.OR P3, PT, R3, 0x1, !P0 ;  /* 0x000000010300780c */ /* 0x000fe40004761670 */
[----:B------:R-:W1:Y:S01]  /*20e0*/  LDC.64 R12, c[0x0][0x5a8] ;  /* 0x00016a00ff0c7b82 */ /* 0x000e620000000a00 */
[----:B------:R-:W-:Y:S02]  /*20f0*/  IMAD R19, R19, UR5, R98 ;  /* 0x0000000513137c24 */ /* 0x000fe4000f8e0262 */
[----:B------:R-:W-:-:S02]  /*2100*/  IMAD.MOV.U32 R98, RZ, RZ, R20 ;  /* 0x000000ffff627224 */ /* 0x000fc400078e0014 */
[----:B------:R-:W-:Y:S02]  /*2110*/  IMAD.IADD R99, R21, 0x1, R19 ;  /* 0x0000000115637824 */ /* 0x000fe400078e0213 */
[-C--:B0-----:R-:W-:Y:S01]  /*2120*/  IMAD R19, R11, R100.reuse, RZ ;  /* 0x000000640b137224 */ /* 0x081fe200078e02ff */
[----:B------:R-:W-:Y:S01]  /*2130*/  SHF.L.U64.HI R105, R100, 0x3, R101 ;  /* 0x0000000364697819 */ /* 0x000fe20000010265 */
[----:B------:R-:W-:-:S04]  /*2140*/  IMAD.WIDE.U32 R102, R10, R100, R98 ;  /* 0x000000640a667225 */ /* 0x000fc800078e0062 */
[----:B------:R-:W-:Y:S01]  /*2150*/  IMAD R109, R10, R101, R19 ;  /* 0x000000650a6d7224 */ /* 0x000fe200078e0213 */
[----:B-1----:R-:W-:Y:S01]  /*2160*/  IADD3 R102, P1, R102, R12, RZ ;  /* 0x0000000c66667210 */ /* 0x002fe20007f3e0ff */
[----:B------:R-:W-:-:S03]  /*2170*/  IMAD.SHL.U32 R104, R100, 0x8, RZ ;  /* 0x0000000864687824 */ /* 0x000fc600078e00ff */
[----:B------:R-:W-:Y:S01]  /*2180*/  IADD3.X R103, R13, R103, R109, P1, !PT ;  /* 0x000000670d677210 */ /* 0x000fe20000ffe46d */
[----:B------:R-:W-:Y:S08]  /*2190*/  @P3 BRA `(.L_x_32) ;  /* 0x0000000000043947 */ /* 0x000ff00003800000 */
[----:B------:R0:W5:Y:S02]  /*21a0*/  LDG.E.U8 R96, desc[UR38][R102.64] ;  /* 0x0000002666607981 */ /* 0x000164000c1e1100 */
.L_x_32:
[----:B------:R-:W-:Y:S05]  /*21b0*/  BSYNC B1 ;  /* 0x0000000000017941 */ /* 0x000fea0003800000 */
.L_x_31:
[----:B-----5:R-:W-:Y:S01]  /*21c0*/  LOP3.LUT R19, R96, 0xffff, RZ, 0xc0, !PT ;  /* 0x0000ffff60137812 */ /* 0x020fe200078ec0ff */
[----:B------:R-:W-:Y:S01]  /*21d0*/  IMAD.WIDE.U32 R106, R10, R100, R104 ;  /* 0x000000640a6a7225 */ /* 0x000fe200078e0068 */
[----:B------:R-:W-:Y:S01]  /*21e0*/  ISETP.LT.OR P4, PT, R3, 0x2, !P0 ;  /* 0x000000020300780c */ /* 0x000fe20004781670 */
[----:B------:R-:W-:Y:S01]  /*21f0*/  BSSY B1, `(.L_x_33) ;  /* 0x000000e000017945 */ /* 0x000fe20003800000 */
[----:B------:R-:W-:Y:S01]  /*2200*/  PRMT R108, R19, 0x8880, RZ ;  /* 0x00008880136c7816 */ /* 0x000fe200000000ff */
[----:B------:R-:W-:Y:S01]  /*2210*/  IMAD.IADD R107, R109, 0x1, R107 ;  /* 0x000000016d6b7824 */ /* 0x000fe200078e026b */
[----:B------:R-:W-:Y:S02]  /*2220*/  IADD3 R106, P2, P5, R20, R12, R106 ;  /* 0x0000000c146a7210 */ /* 0x000fe40007d5e06a */
[----:B------:R-:W-:Y:S01]  /*2230*/  ISETP.GE.AND P1, PT, R97, 0x9, PT ;  /* 0x000000096100780c */ /* 0x000fe20003f26270 */
[----:B------:R-:W-:Y:S01]  /*2240*/  IMAD R19, R108, R89, RZ ;  /* 0x000000596c137224 */ /* 0x000fe200078e02ff */
[----:B------:R-:W-:-:S02]  /*2250*/  IADD3.X R107, R99, R13, R107, P2, P5 ;  /* 0x0000000d636b7210 */ /* 0x000fc400017ea46b */
[----:B------:R-:W-:Y:S01]  /*2260*/  ISETP.LT.OR P2, PT, R3, 0x1, !P1 ;  /* 0x000000010300780c */ /* 0x000fe20004f41670 */
[----:B------:R-:W-:-:S05]  /*2270*/  @!P3 IMAD R109, R56, R88, R19 ;  /* 0x00000058386db224 */ /* 0x000fca00078e0213 */
[----:B------:R1:W-:Y:S01]  /*2280*/  @!P3 STG.E.U8 desc[UR38][R14.64], R109 ;  /* 0x0000006d0e00b986 */ /* 0x0003e2000c101126 */
[----:B------:R-:W-:Y:S06]  /*2290*/  @P4 BRA `(.L_x_34) ;  /* 0x00000000000c4947 */ /* 0x000fec0003800000 */
[----:B------:R-:W2:Y:S02]  /*22a0*/  LDG.E.U8 R96, desc[UR38][R102.64+0x1] ;  /* 0x0000012666607981 */ /* 0x000ea4000c1e1100 */
[----:B--2---:R-:W-:-:S05]  /*22b0*/  PRMT R56, R96, 0x8880, RZ ;  /* 0x0000888060387816 */ /* 0x004fca00000000ff */
[----:B------:R-:W-:-:S07]  /*22c0*/  IMAD R19, R56, R89, RZ ;  /* 0x0000005938137224 */ /* 0x000fce00078e02ff */
.L_x_34:
[----:B------:R-:W-:Y:S05]  /*22d0*/  BSYNC B1 ;  /* 0x0000000000017941 */ /* 0x000fea0003800000 */
.L_x_33:
[----:B------:R-:W-:Y:S01]  /*22e0*/  @!P4 IMAD R57, R57, R88, R19 ;  /* 0x000000583939c224 */ /* 0x000fe200078e0213 */
[----:B------:R-:W-:Y:S04]  /*22f0*/  BSSY B1, `(.L_x_35) ;  /* 0x0000006000017945 */ /* 0x000fe80003800000 */
[----:B------:R2:W-:Y:S01]  /*2300*/  @!P4 STG.E.U8 desc[UR38][R14.64+0x1], R57 ;  /* 0x000001390e00c986 */ /* 0x0005e2000c101126 */
[----:B------:R-:W-:Y:S05]  /*2310*/  @P2 BRA `(.L_x_36) ;  /* 0x00000000000c2947 */ /* 0x000fea0003800000 */
[----:B------:R-:W3:Y:S02]  /*2320*/  LDG.E.U8 R96, desc[UR38][R106.64] ;  /* 0x000000266a607981 */ /* 0x000ee4000c1e1100 */
[----:B---3--:R-:W-:-:S05]  /*2330*/  PRMT R56, R96, 0x8880, RZ ;  /* 0x0000888060387816 */ /* 0x008fca00000000ff */
[----:B------:R-:W-:-:S07]  /*2340*/  IMAD R19, R56, R89, RZ ;  /* 0x0000005938137224 */ /* 0x000fce00078e02ff */
.L_x_36:
[----:B------:R-:W-:Y:S05]  /*2350*/  BSYNC B1 ;  /* 0x0000000000017941 */ /* 0x000fea0003800000 */
.L_x_35:
[C---:B------:R-:W-:Y:S01]  /*2360*/  ISETP.LT.OR P4, PT, R3.reuse, 0x2, !P1 ;  /* 0x000000020300780c */ /* 0x040fe20004f81670 */
[----:B--2---:R-:W-:Y:S01]  /*2370*/  @!P2 IMAD R57, R58, R88, R19 ;  /* 0x000000583a39a224 */ /* 0x004fe200078e0213 */
[----:B------:R-:W-:Y:S01]  /*2380*/  BSSY B1, `(.L_x_37) ;  /* 0x0000009000017945 */ /* 0x000fe20003800000 */
[C---:B------:R-:W-:Y:S02]  /*2390*/  ISETP.LT.OR P3, PT, R3.reuse, 0x9, !P0 ;  /* 0x000000090300780c */ /* 0x040fe40004761670 */
[C---:B------:R-:W-:Y:S01]  /*23a0*/  ISETP.LT.OR P5, PT, R3.reuse, 0xa, !P0 ;  /* 0x0000000a0300780c */ /* 0x040fe200047a1670 */
[----:B------:R2:W-:Y:S01]  /*23b0*/  @!P2 STG.E.U8 desc[UR38][R4.64], R57 ;  /* 0x000000390400a986 */ /* 0x0005e2000c101126 */
[----:B------:R-:W-:-:S06]  /*23c0*/  ISETP.LT.OR P2, PT, R3, 0x9, !P1 ;  /* 0x000000090300780c */ /* 0x000fcc0004f41670 */
[----:B------:R-:W-:Y:S07]  /*23d0*/  @P4 BRA `(.L_x_38) ;  /* 0x00000000000c4947 */ /* 0x000fee0003800000 */
[----:B------:R-:W3:Y:S02]  /*23e0*/  LDG.E.U8 R96, desc[UR38][R106.64+0x1] ;  /* 0x000001266a607981 */ /* 0x000ee4000c1e1100 */
[----:B---3--:R-:W-:-:S05]  /*23f0*/  PRMT R56, R96, 0x8880, RZ ;  /* 0x0000888060387816 */ /* 0x008fca00000000ff */
[----:B------:R-:W-:-:S07]  /*2400*/  IMAD R19, R56, R89, RZ ;  /* 0x0000005938137224 */ /* 0x000fce00078e02ff */
.L_x_38:
[----:B------:R-:W-:Y:S05]  /*2410*/  BSYNC B1 ;  /* 0x0000000000017941 */ /* 0x000fea0003800000 */
.L_x_37:
[----:B------:R-:W-:Y:S01]  /*2420*/  @!P4 IMAD R59, R59, R88, R19 ;  /* 0x000000583b3bc224 */ /* 0x000fe200078e0213 */
[----:B------:R-:W-:Y:S04]  /*2430*/  BSSY B1, `(.L_x_39) ;  /* 0x0000006000017945 */ /* 0x000fe80003800000 */
[----:B------:R3:W-:Y:S01]  /*2440*/  @!P4 STG.E.U8 desc[UR38][R4.64+0x1], R59 ;  /* 0x0000013b0400c986 */ /* 0x0007e2000c101126 */
[----:B------:R-:W-:Y:S05]  /*2450*/  @P3 BRA `(.L_x_40) ;  /* 0x00000000000c3947 */ /* 0x000fea0003800000 */
[----:B------:R-:W4:Y:S02]  /*2460*/  LDG.E.U8 R96, desc[UR38][R102.64+0x8] ;  /* 0x0000082666607981 */ /* 0x000f24000c1e1100 */
[----:B----4-:R-:W-:-:S05]  /*2470*/  PRMT R56, R96, 0x8880, RZ ;  /* 0x0000888060387816 */ /* 0x010fca00000000ff */
[----:B------:R-:W-:-:S07]  /*2480*/  IMAD R19, R56, R89, RZ ;  /* 0x0000005938137224 */ /* 0x000fce00078e02ff */
.L_x_40:
[----:B------:R-:W-:Y:S05]  /*2490*/  BSYNC B1 ;  /* 0x0000000000017941 */ /* 0x000fea0003800000 */
.L_x_39:
[----:B--2---:R-:W-:Y:S01]  /*24a0*/  @!P3 IMAD R57, R60, R88, R19 ;  /* 0x000000583c39b224 */ /* 0x004fe200078e0213 */
[----:B------:R-:W-:Y:S04]  /*24b0*/  BSSY B1, `(.L_x_41) ;  /* 0x0000006000017945 */ /* 0x000fe80003800000 */
[----:B------:R2:W-:Y:S01]  /*24c0*/  @!P3 STG.E.U8 desc[UR38][R14.64+0x8], R57 ;  /* 0x000008390e00b986 */ /* 0x0005e2000c101126 */
[----:B------:R-:W-:Y:S05]  /*24d0*/  @P5 BRA `(.L_x_42) ;  /* 0x00000000000c5947 */ /* 0x000fea0003800000 */
[----:B------:R-:W4:Y:S02]  /*24e0*/  LDG.E.U8 R96, desc[UR38][R102.64+0x9] ;  /* 0x0000092666607981 */ /* 0x000f24000c1e1100 */
[----:B----4-:R-:W-:-:S05]  /*24f0*/  PRMT R56, R96, 0x8880, RZ ;  /* 0x0000888060387816 */ /* 0x010fca00000000ff */
[----:B------:R-:W-:-:S07]  /*2500*/  IMAD R19, R56, R89, RZ ;  /* 0x0000005938137224 */ /* 0x000fce00078e02ff */
.L_x_42:
[----:B------:R-:W-:Y:S05]  /*2510*/  BSYNC B1 ;  /* 0x0000000000017941 */ /* 0x000fea0003800000 */
.L_x_41:
[----:B------:R-:W-:Y:S01]  /*2520*/  @!P5 IMAD R61, R61, R88, R19 ;  /* 0x000000583d3dd224 */ /* 0x000fe200078e0213 */
[----:B------:R-:W-:Y:S04]  /*2530*/  BSSY B1, `(.L_x_43) ;  /* 0x0000006000017945 */ /* 0x000fe80003800000 */
[----:B------:R4:W-:Y:S01]  /*2540*/  @!P5 STG.E.U8 desc[UR38][R14.64+0x9], R61 ;  /* 0x0000093d0e00d986 */ /* 0x0009e2000c101126 */
[----:B------:R-:W-:Y:S05]  /*2550*/  @P2 BRA `(.L_x_44) ;  /* 0x00000000000c2947 */ /* 0x000fea0003800000 */
[----:B------:R-:W5:Y:S02]  /*2560*/  LDG.E.U8 R96, desc[UR38][R106.64+0x8] ;  /* 0x000008266a607981 */ /* 0x000f64000c1e1100 */
[----:B-----5:R-:W-:-:S05]  /*2570*/  PRMT R56, R96, 0x8880, RZ ;  /* 0x0000888060387816 */ /* 0x020fca00000000ff */
[----:B------:R-:W-:-:S07]  /*2580*/  IMAD R19, R56, R89, RZ ;  /* 0x0000005938137224 */ /* 0x000fce00078e02ff */
.L_x_44:
[----:B------:R-:W-:Y:S05]  /*2590*/  BSYNC B1 ;  /* 0x0000000000017941 */ /* 0x000fea0003800000 */
.L_x_43:
        /* <DEDUP_REMOVED lines=8> */
[----:B------:R-:W5:Y:S02]  /*2620*/  LDG.E.U8 R96, desc[UR38][R106.64+0x9] ;  /* 0x000009266a607981 */ /* 0x000f64000c1e1100 */
[----:B-----5:R-:W-:-:S05]  /*2630*/  PRMT R56, R96, 0x8880, RZ ;  /* 0x0000888060387816 */ /* 0x020fca00000000ff */
[----:B------:R-:W-:-:S07]  /*2640*/  IMAD R19, R56, R89, RZ ;  /* 0x0000005938137224 */ /* 0x000fce00078e02ff */
.L_x_46:
[----:B------:R-:W-:Y:S05]  /*2650*/  BSYNC B1 ;  /* 0x0000000000017941 */ /* 0x000fea0003800000 */
.L_x_45:
[----:B------:R-:W-:Y:S01]  /*2660*/  @!P4 IMAD R63, R63, R88, R19 ;  /* 0x000000583f3fc224 */ /* 0x000fe200078e0213 */
[----:B------:R-:W-:Y:S04]  /*2670*/  BSSY B1, `(.L_x_47) ;  /* 0x0000006000017945 */ /* 0x000fe80003800000 */
[----:B------:R0:W-:Y:S01]  /*2680*/  @!P4 STG.E.U8 desc[UR38][R4.64+0x9], R63 ;  /* 0x0000093f0400c986 */ /* 0x0001e2000c101126 */
[----:B------:R-:W-:Y:S05]  /*2690*/  @P3 BRA `(.L_x_48) ;  /* 0x00000000000c3947 */ /* 0x000fea0003800000 */
[----:B------:R-:W5:Y:S02]  /*26a0*/  LDG.E.U8 R96, desc[UR38][R102.64+0x10] ;  /* 0x0000102666607981 */ /* 0x000f64000c1e1100 */
[----:B-----5:R-:W-:-:S05]  /*26b0*/  PRMT R56, R96, 0x8880, RZ ;  /* 0x0000888060387816 */ /* 0x020fca00000000ff */
[----:B------:R-:W-:-:S07]  /*26c0*/  IMAD R19, R56, R89, RZ ;  /* 0x0000005938137224 */ /* 0x000fce00078e02ff */
.L_x_48:
[----:B------:R-:W-:Y:S05]  /*26d0*/  BSYNC B1 ;  /* 0x0000000000017941 */ /* 0x000fea0003800000 */
.L_x_47:
[----:B--2---:R-:W-:Y:S01]  /*26e0*/  @!P3 IMAD R57, R64, R88, R19 ;  /* 0x000000584039b224 */ /* 0x004fe200078e0213 */
[----:B------:R-:W-:Y:S04]  /*26f0*/  BSSY B1, `(.L_x_49) ;  /* 0x0000006000017945 */ /* 0x000fe80003800000 */
[----:B------:R2:W-:Y:S01]  /*2700*/  @!P3 STG.E.U8 desc[UR38][R14.64+0x10], R57 ;  /* 0x000010390e00b986 */ /* 0x0005e2000c101126 */
[----:B------:R-:W-:Y:S05]  /*2710*/  @P5 BRA `(.L_x_50) ;  /* 0x00000000000c5947 */ /* 0x000fea0003800000 */
[----:B------:R-:W5:Y:S02]  /*2720*/  LDG.E.U8 R96, desc[UR38][R102.64+0x11] ;  /* 0x0000112666607981 */ /* 0x000f64000c1e1100 */
[----:B-----5:R-:W-:-:S05]  /*2730*/  PRMT R56, R96, 0x8880, RZ ;  /* 0x0000888060387816 */ /* 0x020fca00000000ff */
[----:B------:R-:W-:-:S07]  /*2740*/  IMAD R19, R56, R89, RZ ;  /* 0x0000005938137224 */ /* 0x000fce00078e02ff */
.L_x_50:
[----:B------:R-:W-:Y:S05]  /*2750*/  BSYNC B1 ;  /* 0x0000000000017941 */ /* 0x000fea0003800000 */
.L_x_49:
[----:B------:R-:W-:Y:S01]  /*2760*/  @!P5 IMAD R65, R65, R88, R19 ;  /* 0x000000584141d224 */ /* 0x000fe200078e0213 */
[----:B------:R-:W-:Y:S04]  /*2770*/  BSSY B1, `(.L_x_51) ;  /* 0x0000006000017945 */ /* 0x000fe80003800000 */
[----:B------:R0:W-:Y:S01]  /*2780*/  @!P5 STG.E.U8 desc[UR38][R14.64+0x11], R65 ;  /* 0x000011410e00d986 */ /* 0x0001e2000c101126 */
[----:B------:R-:W-:Y:S05]  /*2790*/  @P2 BRA `(.L_x_52) ;  /* 0x00000000000c2947 */ /* 0x000fea0003800000 */
[----:B------:R-:W5:Y:S02]  /*27a0*/  LDG.E.U8 R96, desc[UR38][R106.64+0x10] ;  /* 0x000010266a607981 */ /* 0x000f64000c1e1100 */
[----:B-----5:R-:W-:-:S05]  /*27b0*/  PRMT R56, R96, 0x8880, RZ ;  /* 0x0000888060387816 */ /* 0x020fca00000000ff */
[----:B------:R-:W-:-:S07]  /*27c0*/  IMAD R19, R56, R89, RZ ;  /* 0x0000005938137224 */ /* 0x000fce00078e02ff */
.L_x_52:
[----:B------:R-:W-:Y:S05]  /*27d0*/  BSYNC B1 ;  /* 0x0000000000017941 */ /* 0x000fea0003800000 */
.L_x_51:
        /* <DEDUP_REMOVED lines=11> */
.L_x_54:
[----:B------:R-:W-:Y:S05]  /*2890*/  BSYNC B1 ;  /* 0x0000000000017941 */ /* 0x000fea0003800000 */
.L_x_53:
[----:B------:R-:W-:Y:S01]  /*28a0*/  @!P4 IMAD R67, R67, R88, R19 ;  /* 0x000000584343c224 */ /* 0x000fe200078e0213 */
[----:B------:R-:W-:Y:S04]  /*28b0*/  BSSY B1, `(.L_x_55) ;  /* 0x0000006000017945 */ /* 0x000fe80003800000 */
[----:B------:R0:W-:Y:S01]  /*28c0*/  @!P4 STG.E.U8 desc[UR38][R4.64+0x11], R67 ;  /* 0x000011430400c986 */ /* 0x0001e2000c101126 */
[----:B------:R-:W-:Y:S05]  /*28d0*/  @P3 BRA `(.L_x_56) ;  /* 0x00000000000c3947 */ /* 0x000fea0003800000 */
[----:B------:R-:W5:Y:S02]  /*28e0*/  LDG.E.U8 R96, desc[UR38][R102.64+0x18] ;  /* 0x0000182666607981 */ /* 0x000f64000c1e1100 */
[----:B-----5:R-:W-:-:S05]  /*28f0*/  PRMT R56, R96, 0x8880, RZ ;  /* 0x0000888060387816 */ /* 0x020fca00000000ff */
[----:B------:R-:W-:-:S07]  /*2900*/  IMAD R19, R56, R89, RZ ;  /* 0x0000005938137224 */ /* 0x000fce00078e02ff */
.L_x_56:
[----:B------:R-:W-:Y:S05]  /*2910*/  BSYNC B1 ;  /* 0x0000000000017941 */ /* 0x000fea0003800000 */
.L_x_55:
[----:B--2---:R-:W-:Y:S01]  /*2920*/  @!P3 IMAD R57, R68, R88, R19 ;  /* 0x000000584439b224 */ /* 0x004fe200078e0213 */
[----:B------:R-:W-:Y:S04]  /*2930*/  BSSY B1, `(.L_x_57) ;  /* 0x0000006000017945 */ /* 0x000fe80003800000 */
[----:B------:R2:W-:Y:S01]  /*2940*/  @!P3 STG.E.U8 desc[UR38][R14.64+0x18], R57 ;  /* 0x000018390e00b986 */ /* 0x0005e2000c101126 */
[----:B------:R-:W-:Y:S05]  /*2950*/  @P5 BRA `(.L_x_58) ;  /* 0x00000000000c5947 */ /* 0x000fea0003800000 */
[----:B------:R-:W5:Y:S02]  /*2960*/  LDG.E.U8 R96, desc[UR38][R102.64+0x19] ;  /* 0x0000192666607981 */ /* 0x000f64000c1e1100 */
[----:B-----5:R-:W-:-:S05]  /*2970*/  PRMT R56, R96, 0x8880, RZ ;  /* 0x0000888060387816 */ /* 0x020fca00000000ff */
[----:B------:R-:W-:-:S07]  /*2980*/  IMAD R19, R56, R89, RZ ;  /* 0x0000005938137224 */ /* 0x000fce00078e02ff */
.L_x_58:
[----:B------:R-:W-:Y:S05]  /*2990*/  BSYNC B1 ;  /* 0x0000000000017941 */ /* 0x000fea0003800000 */
.L_x_57:
[----:B------:R-:W-:Y:S01]  /*29a0*/  @!P5 IMAD R69, R69, R88, R19 ;  /* 0x000000584545d224 */ /* 0x000fe200078e0213 */
[----:B------:R-:W-:Y:S04]  /*29b0*/  BSSY B1, `(.L_x_59) ;  /* 0x0000006000017945 */ /* 0x000fe80003800000 */
[----:B------:R0:W-:Y:S01]  /*29c0*/  @!P5 STG.E.U8 desc[UR38][R14.64+0x19], R69 ;  /* 0x000019450e00d986 */ /* 0x0001e2000c101126 */
[----:B------:R-:W-:Y:S05]  /*29d0*/  @P2 BRA `(.L_x_60) ;  /* 0x00000000000c2947 */ /* 0x000fea0003800000 */
[----:B------:R-:W5:Y:S02]  /*29e0*/  LDG.E.U8 R96, desc[UR38][R106.64+0x18] ;  /* 0x000018266a607981 */ /* 0x000f64000c1e1100 */
[----:B-----5:R-:W-:-:S05]  /*29f0*/  PRMT R56, R96, 0x8880, RZ ;  /* 0x0000888060387816 */ /* 0x020fca00000000ff */
[----:B------:R-:W-:-:S07]  /*2a00*/  IMAD R19, R56, R89, RZ ;  /* 0x0000005938137224 */ /* 0x000fce00078e02ff */
.L_x_60:
[----:B------:R-:W-:Y:S05]  /*2a10*/  BSYNC B1 ;  /* 0x0000000000017941 */ /* 0x000fea0003800000 */
.L_x_59:
        /* <DEDUP_REMOVED lines=11> */
.L_x_62:
[----:B------:R-:W-:Y:S05]  /*2ad0*/  BSYNC B1 ;  /* 0x0000000000017941 */ /* 0x000fea0003800000 */
.L_x_61:
[----:B------:R-:W-:Y:S01]  /*2ae0*/  @!P4 IMAD R71, R71, R88, R19 ;  /* 0x000000584747c224 */ /* 0x000fe200078e0213 */
[----:B------:R-:W-:Y:S04]  /*2af0*/  BSSY B1, `(.L_x_63) ;  /* 0x0000006000017945 */ /* 0x000fe80003800000 */
[----:B------:R0:W-:Y:S01]  /*2b00*/  @!P4 STG.E.U8 desc[UR38][R4.64+0x19], R71 ;  /* 0x000019470400c986 */ /* 0x0001e2000c101126 */
[----:B------:R-:W-:Y:S05]  /*2b10*/  @P3 BRA `(.L_x_64) ;  /* 0x00000000000c3947 */ /* 0x000fea0003800000 */
[----:B------:R-:W5:Y:S02]  /*2b20*/  LDG.E.U8 R96, desc[UR38][R102.64+0x20] ;  /* 0x0000202666607981 */ /* 0x000f64000c1e1100 */
[----:B-----5:R-:W-:-:S05]  /*2b30*/  PRMT R56, R96, 0x8880, RZ ;  /* 0x0000888060387816 */ /* 0x020fca00000000ff */
[----:B------:R-:W-:-:S07]  /*2b40*/  IMAD R19, R56, R89, RZ ;  /* 0x0000005938137224 */ /* 0x000fce00078e02ff */
.L_x_64:
[----:B------:R-:W-:Y:S05]  /*2b50*/  BSYNC B1 ;  /* 0x0000000000017941 */ /* 0x000fea0003800000 */
.L_x_63:
[----:B--2---:R-:W-:Y:S01]  /*2b60*/  @!P3 IMAD R57, R72, R88, R19 ;  /* 0x000000584839b224 */ /* 0x004fe200078e0213 */
[----:B------:R-:W-:Y:S04]  /*2b70*/  BSSY B1, `(.L_x_65) ;  /* 0x0000006000017945 */ /* 0x000fe80003800000 */
[----:B------:R2:W-:Y:S01]  /*2b80*/  @!P3 STG.E.U8 desc[UR38][R14.64+0x20], R57 ;  /* 0x000020390e00b986 */ /* 0x0005e2000c101126 */
[----:B------:R-:W-:Y:S05]  /*2b90*/  @P5 BRA `(.L_x_66) ;  /* 0x00000000000c5947 */ /* 0x000fea0003800000 */
[----:B------:R-:W5:Y:S02]  /*2ba0*/  LDG.E.U8 R96, desc[UR38][R102.64+0x21] ;  /* 0x0000212666607981 */ /* 0x000f64000c1e1100 */
[----:B-----5:R-:W-:-:S05]  /*2bb0*/  PRMT R56, R96, 0x8880, RZ ;  /* 0x0000888060387816 */ /* 0x020fca00000000ff */
[----:B------:R-:W-:-:S07]  /*2bc0*/  IMAD R19, R56, R89, RZ ;  /* 0x0000005938137224 */ /* 0x000fce00078e02ff */
.L_x_66:
[----:B------:R-:W-:Y:S05]  /*2bd0*/  BSYNC B1 ;  /* 0x0000000000017941 */ /* 0x000fea0003800000 */
.L_x_65:
[----:B------:R-:W-:Y:S01]  /*2be0*/  @!P5 IMAD R73, R73, R88, R19 ;  /* 0x000000584949d224 */ /* 0x000fe200078e0213 */
[----:B------:R-:W-:Y:S04]  /*2bf0*/  BSSY B1, `(.L_x_67) ;  /* 0x0000006000017945 */ /* 0x000fe80003800000 */
[----:B------:R0:W-:Y:S01]  /*2c00*/  @!P5 STG.E.U8 desc[UR38][R14.64+0x21], R73 ;  /* 0x000021490e00d986 */ /* 0x0001e2000c101126 */
[----:B------:R-:W-:Y:S05]  /*2c10*/  @P2 BRA `(.L_x_68) ;  /* 0x00000000000c2947 */ /* 0x000fea0003800000 */
[----:B------:R-:W5:Y:S02]  /*2c20*/  LDG.E.U8 R96, desc[UR38][R106.64+0x20] ;  /* 0x000020266a607981 */ /* 0x000f64000c1e1100 */
[----:B-----5:R-:W-:-:S05]  /*2c30*/  PRMT R56, R96, 0x8880, RZ ;  /* 0x0000888060387816 */ /* 0x020fca00000000ff */
[----:B------:R-:W-:-:S07]  /*2c40*/  IMAD R19, R56, R89, RZ ;  /* 0x0000005938137224 */ /* 0x000fce00078e02ff */
.L_x_68:
[----:B------:R-:W-:Y:S05]  /*2c50*/  BSYNC B1 ;  /* 0x0000000000017941 */ /* 0x000fea0003800000 */
.L_x_67:
        /* <DEDUP_REMOVED lines=11> */
.L_x_70:
[----:B------:R-:W-:Y:S05]  /*2d10*/  BSYNC B1 ;  /* 0x0000000000017941 */ /* 0x000fea0003800000 */
.L_x_69:
[----:B------:R-:W-:Y:S01]  /*2d20*/  @!P4 IMAD R75, R75, R88, R19 ;  /* 0x000000584b4bc224 */ /* 0x000fe200078e0213 */
[----:B------:R-:W-:Y:S04]  /*2d30*/  BSSY B1, `(.L_x_71) ;  /* 0x0000006000017945 */ /* 0x000fe80003800000 */
[----:B------:R0:W-:Y:S01]  /*2d40*/  @!P4 STG.E.U8 desc[UR38][R4.64+0x21], R75 ;  /* 0x0000214b0400c986 */ /* 0x0001e2000c101126 */
[----:B------:R-:W-:Y:S05]  /*2d50*/  @P3 BRA `(.L_x_72) ;  /* 0x00000000000c3947 */ /* 0x000fea0003800000 */
[----:B------:R-:W5:Y:S02]  /*2d60*/  LDG.E.U8 R96, desc[UR38][R102.64+0x28] ;  /* 0x0000282666607981 */ /* 0x000f64000c1e1100 */
[----:B-----5:R-:W-:-:S05]  /*2d70*/  PRMT R56, R96, 0x8880, RZ ;  /* 0x0000888060387816 */ /* 0x020fca00000000ff */
[----:B------:R-:W-:-:S07]  /*2d80*/  IMAD R19, R56, R89, RZ ;  /* 0x0000005938137224 */ /* 0x000fce00078e02ff */
.L_x_72:
[----:B------:R-:W-:Y:S05]  /*2d90*/  BSYNC B1 ;  /* 0x0000000000017941 */ /* 0x000fea0003800000 */
.L_x_71:
[----:B--2---:R-:W-:Y:S01]  /*2da0*/  @!P3 IMAD R57, R76, R88, R19 ;  /* 0x000000584c39b224 */ /* 0x004fe200078e0213 */
[----:B------:R-:W-:Y:S04]  /*2db0*/  BSSY B1, `(.L_x_73) ;  /* 0x0000006000017945 */ /* 0x000fe80003800000 */
[----:B------:R2:W-:Y:S01]  /*2dc0*/  @!P3 STG.E.U8 desc[UR38][R14.64+0x28], R57 ;  /* 0x000028390e00b986 */ /* 0x0005e2000c101126 */
[----:B------:R-:W-:Y:S05]  /*2dd0*/  @P5 BRA `(.L_x_74) ;  /* 0x00000000000c5947 */ /* 0x000fea0003800000 */
[----:B------:R-:W5:Y:S02]  /*2de0*/  LDG.E.U8 R96, desc[UR38][R102.64+0x29] ;  /* 0x0000292666607981 */ /* 0x000f64000c1e1100 */
[----:B-----5:R-:W-:-:S05]  /*2df0*/  PRMT R56, R96, 0x8880, RZ ;  /* 0x0000888060387816 */ /* 0x020fca00000000ff */
[----:B------:R-:W-:-:S07]  /*2e00*/  IMAD R19, R56, R89, RZ ;  /* 0x0000005938137224 */ /* 0x000fce00078e02ff */
.L_x_74:
[----:B------:R-:W-:Y:S05]  /*2e10*/  BSYNC B1 ;  /* 0x0000000000017941 */ /* 0x000fea0003800000 */
.L_x_73:
[----:B------:R-:W-:Y:S01]  /*2e20*/  @!P5 IMAD R77, R77, R88, R19 ;  /* 0x000000584d4dd224 */ /* 0x000fe200078e0213 */
[----:B------:R-:W-:Y:S04]  /*2e30*/  BSSY B1, `(.L_x_75) ;  /* 0x0000006000017945 */ /* 0x000fe80003800000 */
[----:B------:R0:W-:Y:S01]  /*2e40*/  @!P5 STG.E.U8 desc[UR38][R14.64+0x29], R77 ;  /* 0x0000294d0e00d986 */ /* 0x0001e2000c101126 */
[----:B------:R-:W-:Y:S05]  /*2e50*/  @P2 BRA `(.L_x_76) ;  /* 0x00000000000c2947 */ /* 0x000fea0003800000 */
[----:B------:R-:W5:Y:S02]  /*2e60*/  LDG.E.U8 R96, desc[UR38][R106.64+0x28] ;  /* 0x000028266a607981 */ /* 0x000f64000c1e1100 */
[----:B-----5:R-:W-:-:S05]  /*2e70*/  PRMT R56, R96, 0x8880, RZ ;  /* 0x0000888060387816 */ /* 0x020fca00000000ff */
[----:B------:R-:W-:-:S07]  /*2e80*/  IMAD R19, R56, R89, RZ ;  /* 0x0000005938137224 */ /* 0x000fce00078e02ff */
.L_x_76:
[----:B------:R-:W-:Y:S05]  /*2e90*/  BSYNC B1 ;  /* 0x0000000000017941 */ /* 0x000fea0003800000 */
.L_x_75:
        /* <DEDUP_REMOVED lines=11> */
.L_x_78:
[----:B------:R-:W-:Y:S05]  /*2f50*/  BSYNC B1 ;  /* 0x0000000000017941 */ /* 0x000fea0003800000 */
.L_x_77:
[----:B------:R-:W-:Y:S01]  /*2f60*/  @!P4 IMAD R79, R79, R88, R19 ;  /* 0x000000584f4fc224 */ /* 0x000fe200078e0213 */
[----:B------:R-:W-:Y:S04]  /*2f70*/  BSSY B1, `(.L_x_79) ;  /* 0x0000006000017945 */ /* 0x000fe80003800000 */
[----:B------:R0:W-:Y:S01]  /*2f80*/  @!P4 STG.E.U8 desc[UR38][R4.64+0x29], R79 ;  /* 0x0000294f0400c986 */ /* 0x0001e2000c101126 */
[----:B------:R-:W-:Y:S05]  /*2f90*/  @P3 BRA `(.L_x_80) ;  /* 0x00000000000c3947 */ /* 0x000fea0003800000 */
[----:B------:R-:W5:Y:S02]  /*2fa0*/  LDG.E.U8 R96, desc[UR38][R102.64+0x30] ;  /* 0x0000302666607981 */ /* 0x000f64000c1e1100 */
[----:B-----5:R-:W-:-:S05]  /*2fb0*/  PRMT R56, R96, 0x8880, RZ ;  /* 0x0000888060387816 */ /* 0x020fca00000000ff */
[----:B------:R-:W-:-:S07]  /*2fc0*/  IMAD R19, R56, R89, RZ ;  /* 0x0000005938137224 */ /* 0x000fce00078e02ff */
.L_x_80:
[----:B------:R-:W-:Y:S05]  /*2fd0*/  BSYNC B1 ;  /* 0x0000000000017941 */ /* 0x000fea0003800000 */
.L_x_79:
[----:B--2---:R-:W-:Y:S01]  /*2fe0*/  @!P3 IMAD R57, R80, R88, R19 ;  /* 0x000000585039b224 */ /* 0x004fe200078e0213 */
[----:B------:R-:W-:Y:S04]  /*2ff0*/  BSSY B1, `(.L_x_81) ;  /* 0x0000006000017945 */ /* 0x000fe80003800000 */
[----:B------:R2:W-:Y:S01]  /*3000*/  @!P3 STG.E.U8 desc[UR38][R14.64+0x30], R57 ;  /* 0x000030390e00b986 */ /* 0x0005e2000c101126 */
[----:B------:R-:W-:Y:S05]  /*3010*/  @P5 BRA `(.L_x_82) ;  /* 0x00000000000c5947 */ /* 0x000fea0003800000 */
[----:B------:R-:W5:Y:S02]  /*3020*/  LDG.E.U8 R96, desc[UR38][R102.64+0x31] ;  /* 0x0000312666607981 */ /* 0x000f64000c1e1100 */
[----:B-----5:R-:W-:-:S05]  /*3030*/  PRMT R56, R96, 0x8880, RZ ;  /* 0x0000888060387816 */ /* 0x020fca00000000ff */
[----:B------:R-:W-:-:S07]  /*3040*/  IMAD R19, R56, R89, RZ ;  /* 0x0000005938137224 */ /* 0x000fce00078e02ff */
.L_x_82:
[----:B------:R-:W-:Y:S05]  /*3050*/  BSYNC B1 ;  /* 0x0000000000017941 */ /* 0x000fea0003800000 */
.L_x_81:
[----:B------:R-:W-:Y:S01]  /*3060*/  @!P5 IMAD R81, R81, R88, R19 ;  /* 0x000000585151d224 */ /* 0x000fe200078e0213 */
[----:B------:R-:W-:Y:S04]  /*3070*/  BSSY B1, `(.L_x_83) ;  /* 0x0000006000017945 */ /* 0x000fe80003800000 */
[----:B------:R0:W-:Y:S01]  /*3080*/  @!P5 STG.E.U8 desc[UR38][R14.64+0x31], R81 ;  /* 0x000031510e00d986 */ /* 0x0001e2000c101126 */
[----:B------:R-:W-:Y:S05]  /*3090*/  @P2 BRA `(.L_x_84) ;  /* 0x00000000000c2947 */ /* 0x000fea0003800000 */
[----:B------:R-:W5:Y:S02]  /*30a0*/  LDG.E.U8 R96, desc[UR38][R106.64+0x30] ;  /* 0x000030266a607981 */ /* 0x000f64000c1e1100 */
[----:B-----5:R-:W-:-:S05]  /*30b0*/  PRMT R56, R96, 0x8880, RZ ;  /* 0x0000888060387816 */ /* 0x020fca00000000ff */
[----:B------:R-:W-:-:S07]  /*30c0*/  IMAD R19, R56, R89, RZ ;  /* 0x0000005938137224 */ /* 0x000fce00078e02ff */
.L_x_84:
[----:B------:R-:W-:Y:S05]  /*30d0*/  BSYNC B1 ;  /* 0x0000000000017941 */ /* 0x000fea0003800000 */
.L_x_83:
[C---:B------:R-:W-:Y:S01]  /*30e0*/  ISETP.LT.OR P4, PT, R3.reuse, 0x32, !P1 ;  /* 0x000000320300780c */ /* 0x040fe20004f81670 */
[----:B--2---:R-:W-:Y:S01]  /*30f0*/  @!P2 IMAD R57, R82, R88, R19 ;  /* 0x000000585239a224 */ /* 0x004fe200078e0213 */
[----:B------:R-:W-:Y:S01]  /*3100*/  BSSY B1, `(.L_x_85) ;  /* 0x000000b000017945 */ /* 0x000fe20003800000 */
[C---:B------:R-:W-:Y:S02]  /*3110*/  ISETP.LT.OR P3, PT, R3.reuse, 0x39, !P0 ;  /* 0x000000390300780c */ /* 0x040fe40004761670 */
[----:B---3--:R-:W-:Y:S01]  /*3120*/  IADD3 R59, P5, R10, 0x80, RZ ;  /* 0x000000800a3b7810 */ /* 0x008fe20007fbe0ff */
[----:B------:R2:W-:Y:S01]  /*3130*/  @!P2 STG.E.U8 desc[UR38][R4.64+0x30], R57 ;  /* 0x000030390400a986 */ /* 0x0005e2000c101126 */
[C---:B------:R-:W-:Y:S02]  /*3140*/  ISETP.LT.OR P2, PT, R3.reuse, 0x39, !P1 ;  /* 0x000000390300780c */ /* 0x040fe40004f41670 */
[C---:B------:R-:W-:Y:S02]  /*3150*/  ISETP.LT.OR P0, PT, R3.reuse, 0x3a, !P0 ;  /* 0x0000003a0300780c */ /* 0x040fe40004701670 */
[----:B------:R-:W-:-:S02]  /*3160*/  ISETP.LT.OR P1, PT, R3, 0x3a, !P1 ;  /* 0x0000003a0300780c */ /* 0x000fc40004f21670 */
[----:B------:R-:W-:Y:S11]  /*3170*/  @P4 BRA `(.L_x_86) ;  /* 0x00000000000c4947 */ /* 0x000ff60003800000 */
[----:B------:R-:W3:Y:S02]  /*3180*/  LDG.E.U8 R96, desc[UR38][R106.64+0x31] ;  /* 0x000031266a607981 */ /* 0x000ee4000c1e1100 */
[----:B---3--:R-:W-:-:S05]  /*3190*/  PRMT R56, R96, 0x8880, RZ ;  /* 0x0000888060387816 */ /* 0x008fca00000000ff */
[----:B------:R-:W-:-:S07]  /*31a0*/  IMAD R19, R56, R89, RZ ;  /* 0x0000005938137224 */ /* 0x000fce00078e02ff */
.L_x_86:
[----:B------:R-:W-:Y:S05]  /*31b0*/  BSYNC B1 ;  /* 0x0000000000017941 */ /* 0x000fea0003800000 */
.L_x_85:
[----:B------:R-:W-:Y:S01]  /*31c0*/  @!P4 IMAD R83, R83, R88, R19 ;  /* 0x000000585353c224 */ /* 0x000fe200078e0213 */
[----:B------:R-:W-:Y:S04]  /*31d0*/  BSSY B1, `(.L_x_87) ;  /* 0x0000006000017945 */ /* 0x000fe80003800000 */
[----:B------:R3:W-:Y:S01]  /*31e0*/  @!P4 STG.E.U8 desc[UR38][R4.64+0x31], R83 ;  /* 0x000031530400c986 */ /* 0x0007e2000c101126 */
[----:B------:R-:W-:Y:S05]  /*31f0*/  @P3 BRA `(.L_x_88) ;  /* 0x00000000000c3947 */ /* 0x000fea0003800000 */
[----:B------:R-:W5:Y:S02]  /*3200*/  LDG.E.U8 R96, desc[UR38][R102.64+0x38] ;  /* 0x0000382666607981 */ /* 0x000f64000c1e1100 */
[----:B-----5:R-:W-:-:S05]  /*3210*/  PRMT R56, R96, 0x8880, RZ ;  /* 0x0000888060387816 */ /* 0x020fca00000000ff */
[----:B------:R-:W-:-:S07]  /*3220*/  IMAD R19, R56, R89, RZ ;  /* 0x0000005938137224 */ /* 0x000fce00078e02ff */
.L_x_88:
[----:B------:R-:W-:Y:S05]  /*3230*/  BSYNC B1 ;  /* 0x0000000000017941 */ /* 0x000fea0003800000 */
.L_x_87:
[----:B--2---:R-:W-:Y:S01]  /*3240*/  @!P3 IMAD R57, R84, R88, R19 ;  /* 0x000000585439b224 */ /* 0x004fe200078e0213 */
[----:B------:R-:W-:Y:S01]  /*3250*/  BSSY B1, `(.L_x_89) ;  /* 0x0000007000017945 */ /* 0x000fe20003800000 */
[----:B------:R-:W-:-:S03]  /*3260*/  IMAD.X R11, RZ, RZ, R11, P5 ;  /* 0x000000ffff0b7224 */ /* 0x000fc600028e060b */
[----:B------:R2:W-:Y:S01]  /*3270*/  @!P3 STG.E.U8 desc[UR38][R14.64+0x38], R57 ;  /* 0x000038390e00b986 */ /* 0x0005e2000c101126 */
[----:B------:R-:W-:Y:S05]  /*3280*/  @P0 BRA `(.L_x_90) ;  /* 0x00000000000c0947 */ /* 0x000fea0003800000 */
[----:B------:R-:W5:Y:S02]  /*3290*/  LDG.E.U8 R96, desc[UR38][R102.64+0x39] ;  /* 0x0000392666607981 */ /* 0x000f64000c1e1100 */
[----:B-----5:R-:W-:-:S05]  /*32a0*/  PRMT R10, R96, 0x8880, RZ ;  /* 0x00008880600a7816 */ /* 0x020fca00000000ff */
[----:B------:R-:W-:-:S07]  /*32b0*/  IMAD R19, R10, R89, RZ ;  /* 0x000000590a137224 */ /* 0x000fce00078e02ff */
.L_x_90:
[----:B------:R-:W-:Y:S05]  /*32c0*/  BSYNC B1 ;  /* 0x0000000000017941 */ /* 0x000fea0003800000 */
.L_x_89:
[----:B------:R-:W-:Y:S01]  /*32d0*/  @!P0 IMAD R85, R85, R88, R19 ;  /* 0x0000005855558224 */ /* 0x000fe200078e0213 */
[----:B------:R-:W-:Y:S01]  /*32e0*/  BSSY B1, `(.L_x_91) ;  /* 0x0000007000017945 */ /* 0x000fe20003800000 */
[----:B------:R-:W-:-:S03]  /*32f0*/  IMAD R56, R11, R100, RZ ;  /* 0x000000640b387224 */ /* 0x000fc600078e02ff */
[----:B------:R0:W-:Y:S01]  /*3300*/  @!P0 STG.E.U8 desc[UR38][R14.64+0x39], R85 ;  /* 0x000039550e008986 */ /* 0x0001e2000c101126 */
[----:B------:R-:W-:Y:S05]  /*3310*/  @P2 BRA `(.L_x_92) ;  /* 0x00000000000c2947 */ /* 0x000fea0003800000 */
[----:B------:R-:W5:Y:S02]  /*3320*/  LDG.E.U8 R96, desc[UR38][R106.64+0x38] ;  /* 0x000038266a607981 */ /* 0x000f64000c1e1100 */
[----:B-----5:R-:W-:-:S05]  /*3330*/  PRMT R10, R96, 0x8880, RZ ;  /* 0x00008880600a7816 */ /* 0x020fca00000000ff */
[----:B------:R-:W-:-:S07]  /*3340*/  IMAD R19, R10, R89, RZ ;  /* 0x000000590a137224 */ /* 0x000fce00078e02ff */
.L_x_92:
[----:B------:R-:W-:Y:S05]  /*3350*/  BSYNC B1 ;  /* 0x0000000000017941 */ /* 0x000fea0003800000 */
.L_x_91:
[----:B------:R-:W-:Y:S01]  /*3360*/  @!P2 IMAD R11, R86, R88, R19 ;  /* 0x00000058560ba224 */ /* 0x000fe200078e0213 */
[----:B------:R-:W-:Y:S01]  /*3370*/  BSSY B1, `(.L_x_93) ;  /* 0x0000009000017945 */ /* 0x000fe20003800000 */
[C---:B012-4-:R-:W-:Y:S02]  /*3380*/  IMAD R15, R59.reuse, R101, R56 ;  /* 0x000000653b0f7224 */ /* 0x057fe400078e0238 */
[CC--:B------:R-:W-:Y:S01]  /*3390*/  IMAD.WIDE.U32 R104, R59.reuse, R100.reuse, R104 ;  /* 0x000000643b687225 */ /* 0x0c0fe200078e0068 */
[----:B------:R0:W-:Y:S03]  /*33a0*/  @!P2 STG.E.U8 desc[UR38][R4.64+0x38], R11 ;  /* 0x0000380b0400a986 */ /* 0x0001e6000c101126 */
[----:B------:R-:W-:Y:S01]  /*33b0*/  IMAD.WIDE.U32 R100, R59, R100, R98 ;  /* 0x000000643b647225 */ /* 0x000fe200078e0062 */
[----:B------:R-:W-:Y:S06]  /*33c0*/  @P1 BRA `(.L_x_94) ;  /* 0x00000000000c1947 */ /* 0x000fec0003800000 */
[----:B------:R-:W2:Y:S02]  /*33d0*/  LDG.E.U8 R96, desc[UR38][R106.64+0x39] ;  /* 0x000039266a607981 */ /* 0x000ea4000c1e1100 */
[----:B--2---:R-:W-:-:S05]  /*33e0*/  PRMT R10, R96, 0x8880, RZ ;  /* 0x00008880600a7816 */ /* 0x004fca00000000ff */
[----:B------:R-:W-:-:S07]  /*33f0*/  IMAD R19, R10, R89, RZ ;  /* 0x000000590a137224 */ /* 0x000fce00078e02ff */
.L_x_94:
[----:B------:R-:W-:Y:S05]  /*3400*/  BSYNC B1 ;  /* 0x0000000000017941 */ /* 0x000fea0003800000 */
.L_x_93:
[----:B------:R-:W-:Y:S01]  /*3410*/  @!P1 IMAD R87, R87, R88, R19 ;  /* 0x0000005857579224 */ /* 0x000fe200078e0213 */
[----:B------:R-:W-:Y:S01]  /*3420*/  ISETP.GE.AND P2, PT, R97, 0x81, PT ;  /* 0x000000816100780c */ /* 0x000fe20003f46270 */
[----:B------:R-:W-:Y:S01]  /*3430*/  BSSY B1, `(.L_x_95) ;  /* 0x000000c000017945 */ /* 0x000fe20003800000 */
[----:B------:R-:W-:Y:S02]  /*3440*/  IADD3 R10, P5, R100, R12, RZ ;  /* 0x0000000c640a7210 */ /* 0x000fe40007fbe0ff */
[----:B------:R1:W-:Y:S01]  /*3450*/  @!P1 STG.E.U8 desc[UR38][R4.64+0x39], R87 ;  /* 0x0000395704009986 */ /* 0x0003e2000c101126 */
[----:B------:R-:W-:Y:S02]  /*3460*/  ISETP.LT.OR P1, PT, R3, 0x1, !P2 ;  /* 0x000000010300780c */ /* 0x000fe40005721670 */
[----:B0-----:R-:W-:Y:S02]  /*3470*/  IADD3.X R11, R13, R101, R15, P5, !PT ;  /* 0x000000650d0b7210 */ /* 0x001fe40002ffe40f */
[----:B------:R-:W-:-:S02]  /*3480*/  ISETP.GE.AND P0, PT, R97, 0x89, PT ;  /* 0x000000896100780c */ /* 0x000fc40003f06270 */
[----:B------:R-:W-:Y:S02]  /*3490*/  IADD3 R12, P4, P3, R20, R12, R104 ;  /* 0x0000000c140c7210 */ /* 0x000fe40007b9e068 */
[----:B------:R-:W-:-:S05]  /*34a0*/  ISETP.LT.OR P5, PT, R3, 0x2, !P2 ;  /* 0x000000020300780c */ /* 0x000fca00057a1670 */
[----:B-1----:R-:W-:Y:S08]  /*34b0*/  @P1 BRA `(.L_x_96) ;  /* 0x00000000000c1947 */ /* 0x002ff00003800000 */
[----:B------:R-:W3:Y:S02]  /*34c0*/  LDG.E.U8 R96, desc[UR38][R10.64] ;  /* 0x000000260a607981 */ /* 0x000ee4000c1e1100 */
[----:B---3--:R-:W-:-:S05]  /*34d0*/  PRMT R4, R96, 0x8880, RZ ;  /* 0x0000888060047816 */ /* 0x008fca00000000ff */
[----:B------:R-:W-:-:S07]  /*34e0*/  IMAD R19, R4, R89, RZ ;  /* 0x0000005904137224 */ /* 0x000fce00078e02ff */
.L_x_96:
[----:B------:R-:W-:Y:S05]  /*34f0*/  BSYNC B1 ;  /* 0x0000000000017941 */ /* 0x000fea0003800000 */
.L_x_95:
[----:B---3--:R-:W-:Y:S01]  /*3500*/  @!P1 IMAD R5, R24, R88, R19 ;  /* 0x0000005818059224 */ /* 0x008fe200078e0213 */
[----:B------:R-:W-:Y:S01]  /*3510*/  BSSY B1, `(.L_x_97) ;  /* 0x0000007000017945 */ /* 0x000fe20003800000 */
[----:B------:R-:W-:-:S03]  /*3520*/  IMAD.IADD R104, R15, 0x1, R105 ;  /* 0x000000010f687824 */ /* 0x000fc600078e0269 */
[----:B------:R0:W-:Y:S01]  /*3530*/  @!P1 STG.E.U8 desc[UR38][R6.64], R5 ;  /* 0x0000000506009986 */ /* 0x0001e2000c101126 */
[----:B------:R-:W-:Y:S05]  /*3540*/  @P5 BRA `(.L_x_98) ;  /* 0x00000000000c5947 */ /* 0x000fea0003800000 */
[----:B------:R-:W2:Y:S02]  /*3550*/  LDG.E.U8 R96, desc[UR38][R10.64+0x1] ;  /* 0x000001260a607981 */ /* 0x000ea4000c1e1100 */
[----:B--2---:R-:W-:-:S05]  /*3560*/  PRMT R4, R96, 0x8880, RZ ;  /* 0x0000888060047816 */ /* 0x004fca00000000ff */
[----:B------:R-:W-:-:S07]  /*3570*/  IMAD R19, R4, R89, RZ ;  /* 0x0000005904137224 */ /* 0x000fce00078e02ff */
.L_x_98:
[----:B------:R-:W-:Y:S05]  /*3580*/  BSYNC B1 ;  /* 0x0000000000017941 */ /* 0x000fea0003800000 */
.L_x_97:
[----:B------:R-:W-:Y:S01]  /*3590*/  ISETP.LT.OR P1, PT, R3, 0x1, !P0 ;  /* 0x000000010300780c */ /* 0x000fe20004721670 */
[----:B------:R-:W-:Y:S01]  /*35a0*/  @!P5 IMAD R25, R25, R88, R19 ;  /* 0x000000581919d224 */ /* 0x000fe200078e0213 */
[----:B------:R-:W-:Y:S01]  /*35b0*/  BSSY B1, `(.L_x_99) ;  /* 0x000000a000017945 */ /* 0x000fe20003800000 */
[----:B------:R-:W-:Y:S02]  /*35c0*/  IADD3.X R13, R99, R13, R104, P4, P3 ;  /* 0x0000000d630d7210 */ /* 0x000fe400027e6468 */
[C---:B------:R-:W-:Y:S01]  /*35d0*/  ISETP.LT.OR P4, PT, R3.reuse, 0x2, !P0 ;  /* 0x000000020300780c */ /* 0x040fe20004781670 */
[----:B------:R1:W-:Y:S01]  /*35e0*/  @!P5 STG.E.U8 desc[UR38][R6.64+0x1], R25 ;  /* 0x000001190600d986 */ /* 0x0003e2000c101126 */
[C---:B------:R-:W-:Y:S02]  /*35f0*/  ISETP.LT.OR P5, PT, R3.reuse, 0x9, !P2 ;  /* 0x000000090300780c */ /* 0x040fe400057a1670 */
[----:B------:R-:W-:-:S04]  /*3600*/  ISETP.LT.OR P3, PT, R3, 0xa, !P2 ;  /* 0x0000000a0300780c */ /* 0x000fc80005761670 */
[----:B------:R-:W-:Y:S09]  /*3610*/  @P1 BRA `(.L_x_100) ;  /* 0x00000000000c1947 */ /* 0x000ff20003800000 */
[----:B------:R-:W2:Y:S02]  /*3620*/  LDG.E.U8 R96, desc[UR38][R12.64] ;  /* 0x000000260c607981 */ /* 0x000ea4000c1e1100 */
[----:B--2---:R-:W-:-:S05]  /*3630*/  PRMT R4, R96, 0x8880, RZ ;  /* 0x0000888060047816 */ /* 0x004fca00000000ff */
[----:B------:R-:W-:-:S07]  /*3640*/  IMAD R19, R4, R89, RZ ;  /* 0x0000005904137224 */ /* 0x000fce00078e02ff */
.L_x_100:
[----:B------:R-:W-:Y:S05]  /*3650*/  BSYNC B1 ;  /* 0x0000000000017941 */ /* 0x000fea0003800000 */
.L_x_99:
[----:B0-----:R-:W-:Y:S01]  /*3660*/  @!P1 IMAD R5, R26, R88, R19 ;  /* 0x000000581a059224 */ /* 0x001fe200078e0213 */
[----:B------:R-:W-:Y:S04]  /*3670*/  BSSY B1, `(.L_x_101) ;  /* 0x0000006000017945 */ /* 0x000fe80003800000 */
[----:B------:R0:W-:Y:S01]  /*3680*/  @!P1 STG.E.U8 desc[UR38][R8.64], R5 ;  /* 0x0000000508009986 */ /* 0x0001e2000c101126 */
[----:B------:R-:W-:Y:S05]  /*3690*/  @P4 BRA `(.L_x_102) ;  /* 0x00000000000c4947 */ /* 0x000fea0003800000 */
[----:B------:R-:W2:Y:S02]  /*36a0*/  LDG.E.U8 R96, desc[UR38][R12.64+0x1] ;  /* 0x000001260c607981 */ /* 0x000ea4000c1e1100 */
[----:B--2---:R-:W-:-:S05]  /*36b0*/  PRMT R4, R96, 0x8880, RZ ;  /* 0x0000888060047816 */ /* 0x004fca00000000ff */
[----:B------:R-:W-:-:S07]  /*36c0*/  IMAD R19, R4, R89, RZ ;  /* 0x0000005904137224 */ /* 0x000fce00078e02ff */
.L_x_102:
[----:B------:R-:W-:Y:S05]  /*36d0*/  BSYNC B1 ;  /* 0x0000000000017941 */ /* 0x000fea0003800000 */
.L_x_101:
[----:B------:R-:W-:Y:S01]  /*36e0*/  @!P4 IMAD R27, R27, R88, R19 ;  /* 0x000000581b1bc224 */ /* 0x000fe200078e0213 */
[----:B------:R-:W-:Y:S04]  /*36f0*/  BSSY B1, `(.L_x_103) ;  /* 0x0000006000017945 */ /* 0x000fe80003800000 */
[----:B------:R2:W-:Y:S01]  /*3700*/  @!P4 STG.E.U8 desc[UR38][R8.64+0x1], R27 ;  /* 0x0000011b0800c986 */ /* 0x0005e2000c101126 */
[----:B------:R-:W-:Y:S05]  /*3710*/  @P5 BRA `(.L_x_104) ;  /* 0x00000000000c5947 */ /* 0x000fea0003800000 */
[----:B------:R-:W3:Y:S02]  /*3720*/  LDG.E.U8 R96, desc[UR38][R10.64+0x8] ;  /* 0x000008260a607981 */ /* 0x000ee4000c1e1100 */
[----:B---3--:R-:W-:-:S05]  /*3730*/  PRMT R4, R96, 0x8880, RZ ;  /* 0x0000888060047816 */ /* 0x008fca00000000ff */
[----:B------:R-:W-:-:S07]  /*3740*/  IMAD R19, R4, R89, RZ ;  /* 0x0000005904137224 */ /* 0x000fce00078e02ff */
.L_x_104:
[----:B------:R-:W-:Y:S05]  /*3750*/  BSYNC B1 ;  /* 0x0000000000017941 */ /* 0x000fea0003800000 */
.L_x_103:
[----:B0-----:R-:W-:Y:S01]  /*3760*/  @!P5 IMAD R5, R28, R88, R19 ;  /* 0x000000581c05d224 */ /* 0x001fe200078e0213 */
[----:B------:R-:W-:Y:S04]  /*3770*/  BSSY B1, `(.L_x_105) ;  /* 0x0000006000017945 */ /* 0x000fe80003800000 */
[----:B------:R0:W-:Y:S01]  /*3780*/  @!P5 STG.E.U8 desc[UR38][R6.64+0x8], R5 ;  /* 0x000008050600d986 */ /* 0x0001e2000c101126 */
[----:B------:R-:W-:Y:S05]  /*3790*/  @P3 BRA `(.L_x_106) ;  /* 0x00000000000c3947 */ /* 0x000fea0003800000 */
[----:B------:R-:W3:Y:S02]  /*37a0*/  LDG.E.U8 R96, desc[UR38][R10.64+0x9] ;  /* 0x000009260a607981 */ /* 0x000ee4000c1e1100 */
[----:B---3--:R-:W-:-:S05]  /*37b0*/  PRMT R4, R96, 0x8880, RZ ;  /* 0x0000888060047816 */ /* 0x008fca00000000ff */
[----:B------:R-:W-:-:S07]  /*37c0*/  IMAD R19, R4, R89, RZ ;  /* 0x0000005904137224 */ /* 0x000fce00078e02ff */
.L_x_106:
[----:B------:R-:W-:Y:S05]  /*37d0*/  BSYNC B1 ;  /* 0x0000000000017941 */ /* 0x000fea0003800000 */
.L_x_105:
[----:B------:R-:W-:Y:S01]  /*37e0*/  ISETP.LT.OR P5, PT, R3, 0x9, !P0 ;  /* 0x000000090300780c */ /* 0x000fe200047a1670 */
[----:B------:R-:W-:Y:S01]  /*37f0*/  @!P3 IMAD R29, R29, R88, R19 ;  /* 0x000000581d1db224 */ /* 0x000fe200078e0213 */
[----:B------:R-:W-:Y:S01]  /*3800*/  BSSY B1, `(.L_x_107) ;  /* 0x0000009000017945 */ /* 0x000fe20003800000 */
[C---:B------:R-:W-:Y:S02]  /*3810*/  ISETP.LT.OR P4, PT, R3.reuse, 0xa, !P0 ;  /* 0x0000000a0300780c */ /* 0x040fe40004781670 */
[C---:B------:R-:W-:Y:S01]  /*3820*/  ISETP.LT.OR P1, PT, R3.reuse, 0x12, !P2 ;  /* 0x000000120300780c */ /* 0x040fe20005721670 */
[----:B------:R3:W-:Y:S01]  /*3830*/  @!P3 STG.E.U8 desc[UR38][R6.64+0x9], R29 ;  /* 0x0000091d0600b986 */ /* 0x0007e2000c101126 */
[----:B------:R-:W-:-:S06]  /*3840*/  ISETP.LT.OR P3, PT, R3, 0x11, !P2 ;  /* 0x000000110300780c */ /* 0x000fcc0005761670 */
[----:B------:R-:W-:Y:S07]  /*3850*/  @P5 BRA `(.L_x_108) ;  /* 0x00000000000c5947 */ /* 0x000fee0003800000 */
[----:B------:R-:W4:Y:S02]  /*3860*/  LDG.E.U8 R96, desc[UR38][R12.64+0x8] ;  /* 0x000008260c607981 */ /* 0x000f24000c1e1100 */
[----:B----4-:R-:W-:-:S05]  /*3870*/  PRMT R4, R96, 0x8880, RZ ;  /* 0x0000888060047816 */ /* 0x010fca00000000ff */
[----:B------:R-:W-:-:S07]  /*3880*/  IMAD R19, R4, R89, RZ ;  /* 0x0000005904137224 */ /* 0x000fce00078e02ff */
.L_x_108:
[----:B------:R-:W-:Y:S05]  /*3890*/  BSYNC B1 ;  /* 0x0000000000017941 */ /* 0x000fea0003800000 */
.L_x_107:
[----:B0-----:R-:W-:Y:S01]  /*38a0*/  @!P5 IMAD R5, R30, R88, R19 ;  /* 0x000000581e05d224 */ /* 0x001fe200078e0213 */
[----:B------:R-:W-:Y:S04]  /*38b0*/  BSSY B1, `(.L_x_109) ;  /* 0x0000006000017945 */ /* 0x000fe80003800000 */
[----:B------:R0:W-:Y:S01]  /*38c0*/  @!P5 STG.E.U8 desc[UR38][R8.64+0x8], R5 ;  /* 0x000008050800d986 */ /* 0x0001e2000c101126 */
[----:B------:R-:W-:Y:S05]  /*38d0*/  @P4 BRA `(.L_x_110) ;  /* 0x00000000000c4947 */ /* 0x000fea0003800000 */
[----:B------:R-:W4:Y:S02]  /*38e0*/  LDG.E.U8 R96, desc[UR38][R12.64+0x9] ;  /* 0x000009260c607981 */ /* 0x000f24000c1e1100 */
[----:B----4-:R-:W-:-:S05]  /*38f0*/  PRMT R4, R96, 0x8880, RZ ;  /* 0x0000888060047816 */ /* 0x010fca00000000ff */
[----:B------:R-:W-:-:S07]  /*3900*/  IMAD R19, R4, R89, RZ ;  /* 0x0000005904137224 */ /* 0x000fce00078e02ff */
.L_x_110:
[----:B------:R-:W-:Y:S05]  /*3910*/  BSYNC B1 ;  /* 0x0000000000017941 */ /* 0x000fea0003800000 */
.L_x_109:
[----:B------:R-:W-:Y:S01]  /*3920*/  @!P4 IMAD R31, R31, R88, R19 ;  /* 0x000000581f1fc224 */ /* 0x000fe200078e0213 */
[----:B------:R-:W-:Y:S04]  /*3930*/  BSSY B1, `(.L_x_111) ;  /* 0x0000006000017945 */ /* 0x000fe80003800000 */
[----:B------:R4:W-:Y:S01]  /*3940*/  @!P4 STG.E.U8 desc[UR38][R8.64+0x9], R31 ;  /* 0x0000091f0800c986 */ /* 0x0009e2000c101126 */
[----:B------:R-:W-:Y:S05]  /*3950*/  @P3 BRA `(.L_x_112) ;  /* 0x00000000000c3947 */ /* 0x000fea0003800000 */
[----:B------:R-:W5:Y:S02]  /*3960*/  LDG.E.U8 R96, desc[UR38][R10.64+0x10] ;  /* 0x000010260a607981 */ /* 0x000f64000c1e1100 */
[----:B-----5:R-:W-:-:S05]  /*3970*/  PRMT R4, R96, 0x8880, RZ ;  /* 0x0000888060047816 */ /* 0x020fca00000000ff */
[----:B------:R-:W-:-:S07]  /*3980*/  IMAD R19, R4, R89, RZ ;  /* 0x0000005904137224 */ /* 0x000fce00078e02ff */
.L_x_112:
[----:B------:R-:W-:Y:S05]  /*3990*/  BSYNC B1 ;  /* 0x0000000000017941 */ /* 0x000fea0003800000 */
.L_x_111:
[----:B0-----:R-:W-:Y:S01]  /*39a0*/  @!P3 IMAD R5, R32, R88, R19 ;  /* 0x000000582005b224 */ /* 0x001fe200078e0213 */
[----:B------:R-:W-:Y:S04]  /*39b0*/  BSSY B1, `(.L_x_113) ;  /* 0x0000006000017945 */ /* 0x000fe80003800000 */
[----:B------:R0:W-:Y:S01]  /*39c0*/  @!P3 STG.E.U8 desc[UR38][R6.64+0x10], R5 ;  /* 0x000010050600b986 */ /* 0x0001e2000c101126 */
[----:B------:R-:W-:Y:S05]  /*39d0*/  @P1 BRA `(.L_x_114) ;  /* 0x00000000000c1947 */ /* 0x000fea0003800000 */
[----:B------:R-:W5:Y:S02]  /*39e0*/  LDG.E.U8 R96, desc[UR38][R10.64+0x11] ;  /* 0x000011260a607981 */ /* 0x000f64000c1e1100 */
[----:B-----5:R-:W-:-:S05]  /*39f0*/  PRMT R4, R96, 0x8880, RZ ;  /* 0x0000888060047816 */ /* 0x020fca00000000ff */
[----:B------:R-:W-:-:S07]  /*3a00*/  IMAD R19, R4, R89, RZ ;  /* 0x0000005904137224 */ /* 0x000fce00078e02ff */
.L_x_114:
[----:B------:R-:W-:Y:S05]  /*3a10*/  BSYNC B1 ;  /* 0x0000000000017941 */ /* 0x000fea0003800000 */
.L_x_113:
        /* <DEDUP_REMOVED lines=11> */
.L_x_116:
[----:B------:R-:W-:Y:S05]  /*3ad0*/  BSYNC B1 ;  /* 0x0000000000017941 */ /* 0x000fea0003800000 */
.L_x_115:
[----:B0-----:R-:W-:Y:S01]  /*3ae0*/  @!P4 IMAD R5, R34, R88, R19 ;  /* 0x000000582205c224 */ /* 0x001fe200078e0213 */
[----:B------:R-:W-:Y:S04]  /*3af0*/  BSSY B1, `(.L_x_117) ;  /* 0x0000006000017945 */ /* 0x000fe80003800000 */
[----:B------:R0:W-:Y:S01]  /*3b00*/  @!P4 STG.E.U8 desc[UR38][R8.64+0x10], R5 ;  /* 0x000010050800c986 */ /* 0x0001e2000c101126 */
[----:B------:R-:W-:Y:S05]  /*3b10*/  @P3 BRA `(.L_x_118) ;  /* 0x00000000000c3947 */ /* 0x000fea0003800000 */
[----:B------:R-:W5:Y:S02]  /*3b20*/  LDG.E.U8 R96, desc[UR38][R12.64+0x11] ;  /* 0x000011260c607981 */ /* 0x000f64000c1e1100 */
[----:B-----5:R-:W-:-:S05]  /*3b30*/  PRMT R4, R96, 0x8880, RZ ;  /* 0x0000888060047816 */ /* 0x020fca00000000ff */
[----:B------:R-:W-:-:S07]  /*3b40*/  IMAD R19, R4, R89, RZ ;  /* 0x0000005904137224 */ /* 0x000fce00078e02ff */
.L_x_118:
[----:B------:R-:W-:Y:S05]  /*3b50*/  BSYNC B1 ;  /* 0x0000000000017941 */ /* 0x000fea0003800000 */
.L_x_117:
[----:B------:R-:W-:Y:S01]  /*3b60*/  @!P3 IMAD R35, R35, R88, R19 ;  /* 0x000000582323b224 */ /* 0x000fe200078e0213 */
[----:B------:R-:W-:Y:S04]  /*3b70*/  BSSY B1, `(.L_x_119) ;  /* 0x0000006000017945 */ /* 0x000fe80003800000 */
[----:B------:R0:W-:Y:S01]  /*3b80*/  @!P3 STG.E.U8 desc[UR38][R8.64+0x11], R35 ;  /* 0x000011230800b986 */ /* 0x0001e2000c101126 */
[----:B------:R-:W-:Y:S05]  /*3b90*/  @P5 BRA `(.L_x_120) ;  /* 0x00000000000c5947 */ /* 0x000fea0003800000 */
[----:B------:R-:W5:Y:S02]  /*3ba0*/  LDG.E.U8 R96, desc[UR38][R10.64+0x18] ;  /* 0x000018260a607981 */ /* 0x000f64000c1e1100 */
[----:B-----5:R-:W-:-:S05]  /*3bb0*/  PRMT R4, R96, 0x8880, RZ ;  /* 0x0000888060047816 */ /* 0x020fca00000000ff */
[----:B------:R-:W-:-:S07]  /*3bc0*/  IMAD R19, R4, R89, RZ ;  /* 0x0000005904137224 */ /* 0x000fce00078e02ff */
.L_x_120:
[----:B------:R-:W-:Y:S05]  /*3bd0*/  BSYNC B1 ;  /* 0x0000000000017941 */ /* 0x000fea0003800000 */
.L_x_119:
[----:B0-----:R-:W-:Y:S01]  /*3be0*/  @!P5 IMAD R5, R36, R88, R19 ;  /* 0x000000582405d224 */ /* 0x001fe200078e0213 */
[----:B------:R-:W-:Y:S04]  /*3bf0*/  BSSY B1, `(.L_x_121) ;  /* 0x0000006000017945 */ /* 0x000fe80003800000 */
[----:B------:R0:W-:Y:S01]  /*3c00*/  @!P5 STG.E.U8 desc[UR38][R6.64+0x18], R5 ;  /* 0x000018050600d986 */ /* 0x0001e2000c101126 */
[----:B------:R-:W-:Y:S05]  /*3c10*/  @P1 BRA `(.L_x_122) ;  /* 0x00000000000c1947 */ /* 0x000fea0003800000 */
[----:B------:R-:W5:Y:S02]  /*3c20*/  LDG.E.U8 R96, desc[UR38][R10.64+0x19] ;  /* 0x000019260a607981 */ /* 0x000f64000c1e1100 */
[----:B-----5:R-:W-:-:S05]  /*3c30*/  PRMT R4, R96, 0x8880, RZ ;  /* 0x0000888060047816 */ /* 0x020fca00000000ff */
[----:B------:R-:W-:-:S07]  /*3c40*/  IMAD R19, R4, R89, RZ ;  /* 0x0000005904137224 */ /* 0x000fce00078e02ff */
.L_x_122:
[----:B------:R-:W-:Y:S05]  /*3c50*/  BSYNC B1 ;  /* 0x0000000000017941 */ /* 0x000fea0003800000 */
.L_x_121:
        /* <DEDUP_REMOVED lines=11> */
.L_x_124:
[----:B------:R-:W-:Y:S05]  /*3d10*/  BSYNC B1 ;  /* 0x0000000000017941 */ /* 0x000fea0003800000 */
.L_x_123:
[----:B0-----:R-:W-:Y:S01]  /*3d20*/  @!P4 IMAD R5, R38, R88, R19 ;  /* 0x000000582605c224 */ /* 0x001fe200078e0213 */
[----:B------:R-:W-:Y:S04]  /*3d30*/  BSSY B1, `(.L_x_125) ;  /* 0x0000006000017945 */ /* 0x000fe80003800000 */
[----:B------:R0:W-:Y:S01]  /*3d40*/  @!P4 STG.E.U8 desc[UR38][R8.64+0x18], R5 ;  /* 0x000018050800c986 */ /* 0x0001e2000c101126 */
[----:B------:R-:W-:Y:S05]  /*3d50*/  @P3 BRA `(.L_x_126) ;  /* 0x00000000000c3947 */ /* 0x000fea0003800000 */
[----:B------:R-:W5:Y:S02]  /*3d60*/  LDG.E.U8 R96, desc[UR38][R12.64+0x19] ;  /* 0x000019260c607981 */ /* 0x000f64000c1e1100 */
[----:B-----5:R-:W-:-:S05]  /*3d70*/  PRMT R4, R96, 0x8880, RZ ;  /* 0x0000888060047816 */ /* 0x020fca00000000ff */
[----:B------:R-:W-:-:S07]  /*3d80*/  IMAD R19, R4, R89, RZ ;  /* 0x0000005904137224 */ /* 0x000fce00078e02ff */
.L_x_126:
[----:B------:R-:W-:Y:S05]  /*3d90*/  BSYNC B1 ;  /* 0x0000000000017941 */ /* 0x000fea0003800000 */
.L_x_125:
[----:B------:R-:W-:Y:S01]  /*3da0*/  @!P3 IMAD R39, R39, R88, R19 ;  /* 0x000000582727b224 */ /* 0x000fe200078e0213 */
[----:B------:R-:W-:Y:S04]  /*3db0*/  BSSY B1, `(.L_x_127) ;  /* 0x0000006000017945 */ /* 0x000fe80003800000 */
[----:B------:R0:W-:Y:S01]  /*3dc0*/  @!P3 STG.E.U8 desc[UR38][R8.64+0x19], R39 ;  /* 0x000019270800b986 */ /* 0x0001e2000c101126 */
[----:B------:R-:W-:Y:S05]  /*3dd0*/  @P5 BRA `(.L_x_128) ;  /* 0x00000000000c5947 */ /* 0x000fea0003800000 */
[----:B------:R-:W5:Y:S02]  /*3de0*/  LDG.E.U8 R96, desc[UR38][R10.64+0x20] ;  /* 0x000020260a607981 */ /* 0x000f64000c1e1100 */
[----:B-----5:R-:W-:-:S05]  /*3df0*/  PRMT R4, R96, 0x8880, RZ ;  /* 0x0000888060047816 */ /* 0x020fca00000000ff */
[----:B------:R-:W-:-:S07]  /*3e00*/  IMAD R19, R4, R89, RZ ;  /* 0x0000005904137224 */ /* 0x000fce00078e02ff */
.L_x_128:
[----:B------:R-:W-:Y:S05]  /*3e10*/  BSYNC B1 ;  /* 0x0000000000017941 */ /* 0x000fea0003800000 */
.L_x_127:
[----:B0-----:R-:W-:Y:S01]  /*3e20*/  @!P5 IMAD R5, R40, R88, R19 ;  /* 0x000000582805d224 */ /* 0x001fe200078e0213 */
[----:B------:R-:W-:Y:S04]  /*3e30*/  BSSY B1, `(.L_x_129) ;  /* 0x0000006000017945 */ /* 0x000fe80003800000 */
[----:B------:R0:W-:Y:S01]  /*3e40*/  @!P5 STG.E.U8 desc[UR38][R6.64+0x20], R5 ;  /* 0x000020050600d986 */ /* 0x0001e2000c101126 */
[----:B------:R-:W-:Y:S05]  /*3e50*/  @P1 BRA `(.L_x_130) ;  /* 0x00000000000c1947 */ /* 0x000fea0003800000 */
[----:B------:R-:W5:Y:S02]  /*3e60*/  LDG.E.U8 R96, desc[UR38][R10.64+0x21] ;  /* 0x000021260a607981 */ /* 0x000f64000c1e1100 */
[----:B-----5:R-:W-:-:S05]  /*3e70*/  PRMT R4, R96, 0x8880, RZ ;  /* 0x0000888060047816 */ /* 0x020fca00000000ff */
[----:B------:R-:W-:-:S07]  /*3e80*/  IMAD R19, R4, R89, RZ ;  /* 0x0000005904137224 */ /* 0x000fce00078e02ff */
.L_x_130:
[----:B------:R-:W-:Y:S05]  /*3e90*/  BSYNC B1 ;  /* 0x0000000000017941 */ /* 0x000fea0003800000 */
.L_x_129:
        /* <DEDUP_REMOVED lines=11> */
.L_x_132:
[----:B------:R-:W-:Y:S05]  /*3f50*/  BSYNC B1 ;  /* 0x0000000000017941 */ /* 0x000fea0003800000 */
.L_x_131:
[----:B0-----:R-:W-:Y:S01]  /*3f60*/  @!P4 IMAD R5, R42, R88, R19 ;  /* 0x000000582a05c224 */ /* 0x001fe200078e0213 */
[----:B------:R-:W-:Y:S04]  /*3f70*/  BSSY B1, `(.L_x_133) ;  /* 0x0000006000017945 */ /* 0x000fe80003800000 */
[----:B------:R0:W-:Y:S01]  /*3f80*/  @!P4 STG.E.U8 desc[UR38][R8.64+0x20], R5 ;  /* 0x000020050800c986 */ /* 0x0001e2000c101126 */
[----:B------:R-:W-:Y:S05]  /*3f90*/  @P3 BRA `(.L_x_134) ;  /* 0x00000000000c3947 */ /* 0x000fea0003800000 */
[----:B------:R-:W5:Y:S02]  /*3fa0*/  LDG.E.U8 R96, desc[UR38][R12.64+0x21] ;  /* 0x000021260c607981 */ /* 0x000f64000c1e1100 */
[----:B-----5:R-:W-:-:S05]  /*3fb0*/  PRMT R4, R96, 0x8880, RZ ;  /* 0x0000888060047816 */ /* 0x020fca00000000ff */
[----:B------:R-:W-:-:S07]  /*3fc0*/  IMAD R19, R4, R89, RZ ;  /* 0x0000005904137224 */ /* 0x000fce00078e02ff */
.L_x_134:
[----:B------:R-:W-:Y:S05]  /*3fd0*/  BSYNC B1 ;  /* 0x0000000000017941 */ /* 0x000fea0003800000 */
.L_x_133:
[----:B------:R-:W-:Y:S01]  /*3fe0*/  @!P3 IMAD R43, R43, R88, R19 ;  /* 0x000000582b2bb224 */ /* 0x000fe200078e0213 */
[----:B------:R-:W-:Y:S04]  /*3ff0*/  BSSY B1, `(.L_x_135) ;  /* 0x0000006000017945 */ /* 0x000fe80003800000 */
[----:B------:R0:W-:Y:S01]  /*4000*/  @!P3 STG.E.U8 desc[UR38][R8.64+0x21], R43 ;  /* 0x0000212b0800b986 */ /* 0x0001e2000c101126 */
[----:B------:R-:W-:Y:S05]  /*4010*/  @P5 BRA `(.L_x_136) ;  /* 0x00000000000c5947 */ /* 0x000fea0003800000 */
[----:B------:R-:W5:Y:S02]  /*4020*/  LDG.E.U8 R96, desc[UR38][R10.64+0x28] ;  /* 0x000028260a607981 */ /* 0x000f64000c1e1100 */
[----:B-----5:R-:W-:-:S05]  /*4030*/  PRMT R4, R96, 0x8880, RZ ;  /* 0x0000888060047816 */ /* 0x020fca00000000ff */
[----:B------:R-:W-:-:S07]  /*4040*/  IMAD R19, R4, R89, RZ ;  /* 0x0000005904137224 */ /* 0x000fce00078e02ff */
.L_x_136:
[----:B------:R-:W-:Y:S05]  /*4050*/  BSYNC B1 ;  /* 0x0000000000017941 */ /* 0x000fea0003800000 */
.L_x_135:
[----:B0-----:R-:W-:Y:S01]  /*4060*/  @!P5 IMAD R5, R44, R88, R19 ;  /* 0x000000582c05d224 */ /* 0x001fe200078e0213 */
[----:B------:R-:W-:Y:S04]  /*4070*/  BSSY B1, `(.L_x_137) ;  /* 0x0000006000017945 */ /* 0x000fe80003800000 */
[----:B------:R0:W-:Y:S01]  /*4080*/  @!P5 STG.E.U8 desc[UR38][R6.64+0x28], R5 ;  /* 0x000028050600d986 */ /* 0x0001e2000c101126 */
[----:B------:R-:W-:Y:S05]  /*4090*/  @P1 BRA `(.L_x_138) ;  /* 0x00000000000c1947 */ /* 0x000fea0003800000 */
[----:B------:R-:W5:Y:S02]  /*40a0*/  LDG.E.U8 R96, desc[UR38][R10.64+0x29] ;  /* 0x000029260a607981 */ /* 0x000f64000c1e1100 */
[----:B-----5:R-:W-:-:S05]  /*40b0*/  PRMT R4, R96, 0x8880, RZ ;  /* 0x0000888060047816 */ /* 0x020fca00000000ff */
[----:B------:R-:W-:-:S07]  /*40c0*/  IMAD R19, R4, R89, RZ ;  /* 0x0000005904137224 */ /* 0x000fce00078e02ff */
.L_x_138:
[----:B------:R-:W-:Y:S05]  /*40d0*/  BSYNC B1 ;  /* 0x0000000000017941 */ /* 0x000fea0003800000 */
.L_x_137:
        /* <DEDUP_REMOVED lines=11> */
.L_x_140:
[----:B------:R-:W-:Y:S05]  /*4190*/  BSYNC B1 ;  /* 0x0000000000017941 */ /* 0x000fea0003800000 */
.L_x_139:
[----:B0-----:R-:W-:Y:S01]  /*41a0*/  @!P4 IMAD R5, R46, R88, R19 ;  /* 0x000000582e05c224 */ /* 0x001fe200078e0213 */
[----:B------:R-:W-:Y:S04]  /*41b0*/  BSSY B1, `(.L_x_141) ;  /* 0x0000006000017945 */ /* 0x000fe80003800000 */
[----:B------:R0:W-:Y:S01]  /*41c0*/  @!P4 STG.E.U8 desc[UR38][R8.64+0x28], R5 ;  /* 0x000028050800c986 */ /* 0x0001e2000c101126 */
[----:B------:R-:W-:Y:S05]  /*41d0*/  @P3 BRA `(.L_x_142) ;  /* 0x00000000000c3947 */ /* 0x000fea0003800000 */
[----:B------:R-:W5:Y:S02]  /*41e0*/  LDG.E.U8 R96, desc[UR38][R12.64+0x29] ;  /* 0x000029260c607981 */ /* 0x000f64000c1e1100 */
[----:B-----5:R-:W-:-:S05]  /*41f0*/  PRMT R4, R96, 0x8880, RZ ;  /* 0x0000888060047816 */ /* 0x020fca00000000ff */
[----:B------:R-:W-:-:S07]  /*4200*/  IMAD R19, R4, R89, RZ ;  /* 0x0000005904137224 */ /* 0x000fce00078e02ff */
.L_x_142:
[----:B------:R-:W-:Y:S05]  /*4210*/  BSYNC B1 ;  /* 0x0000000000017941 */ /* 0x000fea0003800000 */
.L_x_141:
[----:B------:R-:W-:Y:S01]  /*4220*/  @!P3 IMAD R47, R47, R88, R19 ;  /* 0x000000582f2fb224 */ /* 0x000fe200078e0213 */
[----:B------:R-:W-:Y:S04]  /*4230*/  BSSY B1, `(.L_x_143) ;  /* 0x0000006000017945 */ /* 0x000fe80003800000 */
[----:B------:R0:W-:Y:S01]  /*4240*/  @!P3 STG.E.U8 desc[UR38][R8.64+0x29], R47 ;  /* 0x0000292f0800b986 */ /* 0x0001e2000c101126 */
[----:B------:R-:W-:Y:S05]  /*4250*/  @P5 BRA `(.L_x_144) ;  /* 0x00000000000c5947 */ /* 0x000fea0003800000 */
[----:B------:R-:W5:Y:S02]  /*4260*/  LDG.E.U8 R96, desc[UR38][R10.64+0x30] ;  /* 0x000030260a607981 */ /* 0x000f64000c1e1100 */
[----:B-----5:R-:W-:-:S05]  /*4270*/  PRMT R4, R96, 0x8880, RZ ;  /* 0x0000888060047816 */ /* 0x020fca00000000ff */
[----:B------:R-:W-:-:S07]  /*4280*/  IMAD R19, R4, R89, RZ ;  /* 0x0000005904137224 */ /* 0x000fce00078e02ff */
.L_x_144:
[----:B------:R-:W-:Y:S05]  /*4290*/  BSYNC B1 ;  /* 0x0000000000017941 */ /* 0x000fea0003800000 */
.L_x_143:
[----:B0-----:R-:W-:Y:S01]  /*42a0*/  @!P5 IMAD R5, R48, R88, R19 ;  /* 0x000000583005d224 */ /* 0x001fe200078e0213 */
[----:B------:R-:W-:Y:S04]  /*42b0*/  BSSY B1, `(.L_x_145) ;  /* 0x0000006000017945 */ /* 0x000fe80003800000 */
[----:B------:R0:W-:Y:S01]  /*42c0*/  @!P5 STG.E.U8 desc[UR38][R6.64+0x30], R5 ;  /* 0x000030050600d986 */ /* 0x0001e2000c101126 */
[----:B------:R-:W-:Y:S05]  /*42d0*/  @P1 BRA `(.L_x_146) ;  /* 0x00000000000c1947 */ /* 0x000fea0003800000 */
[----:B------:R-:W5:Y:S02]  /*42e0*/  LDG.E.U8 R96, desc[UR38][R10.64+0x31] ;  /* 0x000031260a607981 */ /* 0x000f64000c1e1100 */
[----:B-----5:R-:W-:-:S05]  /*42f0*/  PRMT R4, R96, 0x8880, RZ ;  /* 0x0000888060047816 */ /* 0x020fca00000000ff */
[----:B------:R-:W-:-:S07]  /*4300*/  IMAD R19, R4, R89, RZ ;  /* 0x0000005904137224 */ /* 0x000fce00078e02ff */
.L_x_146:
[----:B------:R-:W-:Y:S05]  /*4310*/  BSYNC B1 ;  /* 0x0000000000017941 */ /* 0x000fea0003800000 */
.L_x_145:
[----:B------:R-:W-:Y:S01]  /*4320*/  ISETP.LT.OR P4, PT, R3, 0x31, !P0 ;  /* 0x000000310300780c */ /* 0x000fe20004781670 */
[----:B------:R-:W-:Y:S01]  /*4330*/  @!P1 IMAD R49, R49, R88, R19 ;  /* 0x0000005831319224 */ /* 0x000fe200078e0213 */
[----:B------:R-:W-:Y:S01]  /*4340*/  BSSY B1, `(.L_x_147) ;  /* 0x000000a000017945 */ /* 0x000fe20003800000 */
[C---:B------:R-:W-:Y:S02]  /*4350*/  ISETP.LT.OR P3, PT, R3.reuse, 0x32, !P0 ;  /* 0x000000320300780c */ /* 0x040fe40004761670 */
[C---:B------:R-:W-:Y:S01]  /*4360*/  ISETP.LT.OR P5, PT, R3.reuse, 0x39, !P0 ;  /* 0x000000390300780c */ /* 0x040fe200047a1670 */
[----:B------:R0:W-:Y:S01]  /*4370*/  @!P1 STG.E.U8 desc[UR38][R6.64+0x31], R49 ;  /* 0x0000313106009986 */ /* 0x0001e2000c101126 */
[C---:B------:R-:W-:Y:S02]  /*4380*/  ISETP.LT.OR P1, PT, R3.reuse, 0x39, !P2 ;  /* 0x000000390300780c */ /* 0x040fe40005721670 */
[----:B------:R-:W-:-:S04]  /*4390*/  ISETP.LT.OR P2, PT, R3, 0x3a, !P2 ;  /* 0x0000003a0300780c */ /* 0x000fc80005741670 */
[----:B------:R-:W-:Y:S09]  /*43a0*/  @P4 BRA `(.L_x_148) ;  /* 0x00000000000c4947 */ /* 0x000ff20003800000 */
[----:B------:R-:W5:Y:S02]  /*43b0*/  LDG.E.U8 R96, desc[UR38][R12.64+0x30] ;  /* 0x000030260c607981 */ /* 0x000f64000c1e1100 */
[----:B-----5:R-:W-:-:S05]  /*43c0*/  PRMT R4, R96, 0x8880, RZ ;  /* 0x0000888060047816 */ /* 0x020fca00000000ff */
[----:B------:R-:W-:-:S07]  /*43d0*/  IMAD R19, R4, R89, RZ ;  /* 0x0000005904137224 */ /* 0x000fce00078e02ff */
.L_x_148:
[----:B------:R-:W-:Y:S05]  /*43e0*/  BSYNC B1 ;  /* 0x0000000000017941 */ /* 0x000fea0003800000 */
.L_x_147:
[----:B0-----:R-:W-:Y:S01]  /*43f0*/  @!P4 IMAD R5, R50, R88, R19 ;  /* 0x000000583205c224 */ /* 0x001fe200078e0213 */
[----:B------:R-:W-:Y:S04]  /*4400*/  BSSY B1, `(.L_x_149) ;  /* 0x0000006000017945 */ /* 0x000fe80003800000 */
[----:B------:R0:W-:Y:S01]  /*4410*/  @!P4 STG.E.U8 desc[UR38][R8.64+0x30], R5 ;  /* 0x000030050800c986 */ /* 0x0001e2000c101126 */
[----:B------:R-:W-:Y:S05]  /*4420*/  @P3 BRA `(.L_x_150) ;  /* 0x00000000000c3947 */ /* 0x000fea0003800000 */
[----:B------:R-:W5:Y:S02]  /*4430*/  LDG.E.U8 R96, desc[UR38][R12.64+0x31] ;  /* 0x000031260c607981 */ /* 0x000f64000c1e1100 */
[----:B-----5:R-:W-:-:S05]  /*4440*/  PRMT R4, R96, 0x8880, RZ ;  /* 0x0000888060047816 */ /* 0x020fca00000000ff */
[----:B------:R-:W-:-:S07]  /*4450*/  IMAD R19, R4, R89, RZ ;  /* 0x0000005904137224 */ /* 0x000fce00078e02ff */
.L_x_150:
[----:B------:R-:W-:Y:S05]  /*4460*/  BSYNC B1 ;  /* 0x0000000000017941 */ /* 0x000fea0003800000 */
.L_x_149:
[----:B------:R-:W-:Y:S01]  /*4470*/  @!P3 IMAD R51, R51, R88, R19 ;  /* 0x000000583333b224 */ /* 0x000fe200078e0213 */
[----:B------:R-:W-:Y:S04]  /*4480*/  BSSY B1, `(.L_x_151) ;  /* 0x0000006000017945 */ /* 0x000fe80003800000 */
[----:B------:R0:W-:Y:S01]  /*4490*/  @!P3 STG.E.U8 desc[UR38][R8.64+0x31], R51 ;  /* 0x000031330800b986 */ /* 0x0001e2000c101126 */
[----:B------:R-:W-:Y:S05]  /*44a0*/  @P1 BRA `(.L_x_152) ;  /* 0x00000000000c1947 */ /* 0x000fea0003800000 */
[----:B------:R-:W5:Y:S02]  /*44b0*/  LDG.E.U8 R96, desc[UR38][R10.64+0x38] ;  /* 0x000038260a607981 */ /* 0x000f64000c1e1100 */
[----:B-----5:R-:W-:-:S05]  /*44c0*/  PRMT R4, R96, 0x8880, RZ ;  /* 0x0000888060047816 */ /* 0x020fca00000000ff */
[----:B------:R-:W-:-:S07]  /*44d0*/  IMAD R19, R4, R89, RZ ;  /* 0x0000005904137224 */ /* 0x000fce00078e02ff */
.L_x_152:
[----:B------:R-:W-:Y:S05]  /*44e0*/  BSYNC B1 ;  /* 0x0000000000017941 */ /* 0x000fea0003800000 */
.L_x_151:
[----:B0-----:R-:W-:Y:S01]  /*44f0*/  @!P1 IMAD R5, R52, R88, R19 ;  /* 0x0000005834059224 */ /* 0x001fe200078e0213 */
[----:B------:R-:W-:Y:S04]  /*4500*/  BSSY B1, `(.L_x_153) ;  /* 0x0000006000017945 */ /* 0x000fe80003800000 */
[----:B------:R0:W-:Y:S01]  /*4510*/  @!P1 STG.E.U8 desc[UR38][R6.64+0x38], R5 ;  /* 0x0000380506009986 */ /* 0x0001e2000c101126 */
[----:B------:R-:W-:Y:S05]  /*4520*/  @P2 BRA `(.L_x_154) ;  /* 0x00000000000c2947 */ /* 0x000fea0003800000 */
[----:B------:R-:W5:Y:S02]  /*4530*/  LDG.E.U8 R96, desc[UR38][R10.64+0x39] ;  /* 0x000039260a607981 */ /* 0x000f64000c1e1100 */
[----:B-----5:R-:W-:-:S05]  /*4540*/  PRMT R4, R96, 0x8880, RZ ;  /* 0x0000888060047816 */ /* 0x020fca00000000ff */
[----:B------:R-:W-:-:S07]  /*4550*/  IMAD R19, R4, R89, RZ ;  /* 0x0000005904137224 */ /* 0x000fce00078e02ff */
.L_x_154:
[----:B------:R-:W-:Y:S05]  /*4560*/  BSYNC B1 ;  /* 0x0000000000017941 */ /* 0x000fea0003800000 */
.L_x_153:
[----:B------:R-:W-:Y:S01]  /*4570*/  @!P2 IMAD R53, R53, R88, R19 ;  /* 0x000000583535a224 */ /* 0x000fe200078e0213 */
[----:B------:R-:W-:Y:S04]  /*4580*/  BSSY B1, `(.L_x_155) ;  /* 0x0000006000017945 */ /* 0x000fe80003800000 */
[----:B------:R0:W-:Y:S01]  /*4590*/  @!P2 STG.E.U8 desc[UR38][R6.64+0x39], R53 ;  /* 0x000039350600a986 */ /* 0x0001e2000c101126 */
[----:B------:R-:W-:Y:S05]  /*45a0*/  @P5 BRA `(.L_x_156) ;  /* 0x00000000000c5947 */ /* 0x000fea0003800000 */
[----:B------:R-:W5:Y:S02]  /*45b0*/  LDG.E.U8 R96, desc[UR38][R12.64+0x38] ;  /* 0x000038260c607981 */ /* 0x000f64000c1e1100 */
[----:B-----5:R-:W-:-:S05]  /*45c0*/  PRMT R4, R96, 0x8880, RZ ;  /* 0x0000888060047816 */ /* 0x020fca00000000ff */
[----:B------:R-:W-:-:S07]  /*45d0*/  IMAD R19, R4, R89, RZ ;  /* 0x0000005904137224 */ /* 0x000fce00078e02ff */
.L_x_156:
[----:B------:R-:W-:Y:S05]  /*45e0*/  BSYNC B1 ;  /* 0x0000000000017941 */ /* 0x000fea0003800000 */
.L_x_155:
[----:B0-----:R-:W-:Y:S01]  /*45f0*/  @!P5 IMAD R5, R54, R88, R19 ;  /* 0x000000583605d224 */ /* 0x001fe200078e0213 */
[----:B------:R-:W-:Y:S01]  /*4600*/  ISETP.LT.OR P0, PT, R3, 0x3a, !P0 ;  /* 0x0000003a0300780c */ /* 0x000fe20004701670 */
[----:B------:R-:W-:Y:S03]  /*4610*/  BSSY B1, `(.L_x_157) ;  /* 0x0000006000017945 */ /* 0x000fe60003800000 */
[----:B------:R0:W-:Y:S09]  /*4620*/  @!P5 STG.E.U8 desc[UR38][R8.64+0x38], R5 ;  /* 0x000038050800d986 */ /* 0x0001f2000c101126 */
[----:B------:R-:W-:Y:S05]  /*4630*/  @P0 BRA `(.L_x_158) ;  /* 0x00000000000c0947 */ /* 0x000fea0003800000 */
[----:B------:R-:W5:Y:S02]  /*4640*/  LDG.E.U8 R96, desc[UR38][R12.64+0x39] ;  /* 0x000039260c607981 */ /* 0x000f64000c1e1100 */
[----:B-----5:R-:W-:-:S05]  /*4650*/  PRMT R4, R96, 0x8880, RZ ;  /* 0x0000888060047816 */ /* 0x020fca00000000ff */
[----:B------:R-:W-:-:S07]  /*4660*/  IMAD R19, R4, R89, RZ ;  /* 0x0000005904137224 */ /* 0x000fce00078e02ff */
.L_x_158:
[----:B------:R-:W-:Y:S05]  /*4670*/  BSYNC B1 ;  /* 0x0000000000017941 */ /* 0x000fea0003800000 */
.L_x_157:
[----:B------:R-:W-:Y:S01]  /*4680*/  IMAD R19, R55, R88, R19 ;  /* 0x0000005837137224 */ /* 0x000fe200078e0213 */
[----:B------:R-:W-:Y:S06]  /*4690*/  @P0 BRA `(.L_x_159) ;  /* 0x0000000c00180947 */ /* 0x000fec0003800000 */
[----:B------:R0:W-:Y:S01]  /*46a0*/  STG.E.U8 desc[UR38][R8.64+0x39], R19 ;  /* 0x0000391308007986 */ /* 0x0001e2000c101126 */
[----:B------:R-:W-:Y:S05]  /*46b0*/  BRA `(.L_x_159) ;  /* 0x0000000c00107947 */ /* 0x000fea0003800000 */
.L_x_30:
[C---:B------:R-:W-:Y:S02]  /*46c0*/  ISETP.GE.AND P2, PT, R97.reuse, 0x1, PT ;  /* 0x000000016100780c */ /* 0x040fe40003f46270 */
[----:B------:R-:W-:Y:S02]  /*46d0*/  ISETP.GE.AND P1, PT, R97, 0x9, PT ;  /* 0x000000096100780c */ /* 0x000fe40003f26270 */
[C---:B------:R-:W-:Y:S02]  /*46e0*/  ISETP.LT.OR P4, PT, R3.reuse, 0x1, !P2 ;  /* 0x000000010300780c */ /* 0x040fe40005781670 */
[C---:B------:R-:W-:Y:S02]  /*46f0*/  ISETP.LT.OR P5, PT, R3.reuse, 0x2, !P2 ;  /* 0x000000020300780c */ /* 0x040fe400057a1670 */
[C---:B------:R-:W-:Y:S02]  /*4700*/  ISETP.LT.OR P0, PT, R3.reuse, 0x1, !P1 ;  /* 0x000000010300780c */ /* 0x040fe40004f01670 */
[----:B------:R-:W-:-:S07]  /*4710*/  ISETP.LT.OR P3, PT, R3, 0x2, !P1 ;  /* 0x000000020300780c */ /* 0x000fce0004f61670 */
[-C--:B------:R-:W-:Y:S02]  /*4720*/  @!P4 IMAD R11, R56, R88.reuse, RZ ;  /* 0x00000058380bc224 */ /* 0x080fe400078e02ff */
[-C--:B------:R-:W-:Y:S02]  /*4730*/  @!P5 IMAD R57, R57, R88.reuse, RZ ;  /* 0x000000583939d224 */ /* 0x080fe400078e02ff */
[-C--:B------:R-:W-:Y:S01]  /*4740*/  @!P0 IMAD R13, R58, R88.reuse, RZ ;  /* 0x000000583a0d8224 */ /* 0x080fe200078e02ff */
[----:B------:R0:W-:Y:S01]  /*4750*/  @!P4 STG.E.U8 desc[UR38][R14.64], R11 ;  /* 0x0000000b0e00c986 */ /* 0x0001e2000c101126 */
[----:B------:R-:W-:Y:S01]  /*4760*/  ISETP.LT.OR P4, PT, R3, 0x9, !P2 ;  /* 0x000000090300780c */ /* 0x000fe20005781670 */
[----:B------:R-:W-:Y:S02]  /*4770*/  @!P3 IMAD R59, R59, R88, RZ ;  /* 0x000000583b3bb224 */ /* 0x000fe400078e02ff */
[----:B------:R-:W-:Y:S01]  /*4780*/  @!P5 STG.E.U8 desc[UR38][R14.64+0x1], R57 ;  /* 0x000001390e00d986 */ /* 0x000fe2000c101126 */
[----:B------:R-:W-:-:S03]  /*4790*/  ISETP.LT.OR P5, PT, R3, 0xa, !P2 ;  /* 0x0000000a0300780c */ /* 0x000fc600057a1670 */
[----:B------:R1:W-:Y:S01]  /*47a0*/  @!P0 STG.E.U8 desc[UR38][R4.64], R13 ;  /* 0x0000000d04008986 */ /* 0x0003e2000c101126 */
[----:B------:R-:W-:-:S03]  /*47b0*/  ISETP.LT.OR P0, PT, R3, 0x9, !P1 ;  /* 0x000000090300780c */ /* 0x000fc60004f01670 */
[----:B------:R-:W-:Y:S01]  /*47c0*/  @!P3 STG.E.U8 desc[UR38][R4.64+0x1], R59 ;  /* 0x0000013b0400b986 */ /* 0x000fe2000c101126 */
[----:B------:R-:W-:Y:S01]  /*47d0*/  ISETP.LT.OR P3, PT, R3, 0xa, !P1 ;  /* 0x0000000a0300780c */ /* 0x000fe20004f61670 */
[----:B------:R-:W-:-:S04]  /*47e0*/  @!P4 IMAD R19, R60, R88, RZ ;  /* 0x000000583c13c224 */ /* 0x000fc800078e02ff */
[-C--:B------:R-:W-:Y:S01]  /*47f0*/  @!P5 IMAD R61, R61, R88.reuse, RZ ;  /* 0x000000583d3dd224 */ /* 0x080fe200078e02ff */
[----:B------:R2:W-:Y:S01]  /*4800*/  @!P4 STG.E.U8 desc[UR38][R14.64+0x8], R19 ;  /* 0x000008130e00c986 */ /* 0x0005e2000c101126 */
[C---:B------:R-:W-:Y:S02]  /*4810*/  ISETP.LT.OR P4, PT, R3.reuse, 0x11, !P2 ;  /* 0x000000110300780c */ /* 0x040fe40005781670 */
[-C--:B0-----:R-:W-:Y:S01]  /*4820*/  @!P0 IMAD R11, R62, R88.reuse, RZ ;  /* 0x000000583e0b8224 */ /* 0x081fe200078e02ff */
[----:B------:R-:W-:Y:S01]  /*4830*/  @!P5 STG.E.U8 desc[UR38][R14.64+0x9], R61 ;  /* 0x0000093d0e00d986 */ /* 0x000fe2000c101126 */
[----:B------:R-:W-:Y:S02]  /*4840*/  ISETP.LT.OR P5, PT, R3, 0x12, !P2 ;  /* 0x000000120300780c */ /* 0x000fe400057a1670 */
[----:B------:R-:W-:Y:S01]  /*4850*/  @!P3 IMAD R63, R63, R88, RZ ;  /* 0x000000583f3fb224 */ /* 0x000fe200078e02ff */
[----:B------:R0:W-:Y:S01]  /*4860*/  @!P0 STG.E.U8 desc[UR38][R4.64+0x8], R11 ;  /* 0x0000080b04008986 */ /* 0x0001e2000c101126 */
[----:B------:R-:W-:-:S03]  /*4870*/  ISETP.LT.OR P0, PT, R3, 0x11, !P1 ;  /* 0x000000110300780c */ /* 0x000fc60004f01670 */
[----:B------:R-:W-:Y:S01]  /*4880*/  @!P3 STG.E.U8 desc[UR38][R4.64+0x9], R63 ;  /* 0x0000093f0400b986 */ /* 0x000fe2000c101126 */
[----:B------:R-:W-:Y:S01]  /*4890*/  ISETP.LT.OR P3, PT, R3, 0x12, !P1 ;  /* 0x000000120300780c */ /* 0x000fe20004f61670 */
[----:B-1----:R-:W-:-:S04]  /*48a0*/  @!P4 IMAD R13, R64, R88, RZ ;  /* 0x00000058400dc224 */ /* 0x002fc800078e02ff */
[-C--:B------:R-:W-:Y:S01]  /*48b0*/  @!P5 IMAD R65, R65, R88.reuse, RZ ;  /* 0x000000584141d224 */ /* 0x080fe200078e02ff */
[----:B------:R1:W-:Y:S01]  /*48c0*/  @!P4 STG.E.U8 desc[UR38][R14.64+0x10], R13 ;  /* 0x0000100d0e00c986 */ /* 0x0003e2000c101126 */
[C---:B------:R-:W-:Y:S02]  /*48d0*/  ISETP.LT.OR P4, PT, R3.reuse, 0x19, !P2 ;  /* 0x000000190300780c */ /* 0x040fe40005781670 */
[-C--:B--2---:R-:W-:Y:S01]  /*48e0*/  @!P0 IMAD R19, R66, R88.reuse, RZ ;  /* 0x0000005842138224 */ /* 0x084fe200078e02ff */
[----:B------:R-:W-:Y:S01]  /*48f0*/  @!P5 STG.E.U8 desc[UR38][R14.64+0x11], R65 ;  /* 0x000011410e00d986 */ /* 0x000fe2000c101126 */
[----:B------:R-:W-:Y:S02]  /*4900*/  ISETP.LT.OR P5, PT, R3, 0x1a, !P2 ;  /* 0x0000001a0300780c */ /* 0x000fe400057a1670 */
[----:B------:R-:W-:Y:S01]  /*4910*/  @!P3 IMAD R67, R67, R88, RZ ;  /* 0x000000584343b224 */ /* 0x000fe200078e02ff */
[----:B------:R2:W-:Y:S01]  /*4920*/  @!P0 STG.E.U8 desc[UR38][R4.64+0x10], R19 ;  /* 0x0000101304008986 */ /* 0x0005e2000c101126 */
[----:B------:R-:W-:-:S03]  /*4930*/  ISETP.LT.OR P0, PT, R3, 0x19, !P1 ;  /* 0x000000190300780c */ /* 0x000fc60004f01670 */
[----:B------:R-:W-:Y:S01]  /*4940*/  @!P3 STG.E.U8 desc[UR38][R4.64+0x11], R67 ;  /* 0x000011430400b986 */ /* 0x000fe2000c101126 */
[----:B------:R-:W-:Y:S01]  /*4950*/  ISETP.LT.OR P3, PT, R3, 0x1a, !P1 ;  /* 0x0000001a0300780c */ /* 0x000fe20004f61670 */
[----:B0-----:R-:W-:-:S04]  /*4960*/  @!P4 IMAD R11, R68, R88, RZ ;  /* 0x00000058440bc224 */ /* 0x001fc800078e02ff */
[-C--:B------:R-:W-:Y:S01]  /*4970*/  @!P5 IMAD R69, R69, R88.reuse, RZ ;  /* 0x000000584545d224 */ /* 0x080fe200078e02ff */
[----:B------:R0:W-:Y:S01]  /*4980*/  @!P4 STG.E.U8 desc[UR38][R14.64+0x18], R11 ;  /* 0x0000180b0e00c986 */ /* 0x0001e2000c101126 */
[C---:B------:R-:W-:Y:S02]  /*4990*/  ISETP.LT.OR P4, PT, R3.reuse, 0x21, !P2 ;  /* 0x000000210300780c */ /* 0x040fe40005781670 */
[-C--:B-1----:R-:W-:Y:S01]  /*49a0*/  @!P0 IMAD R13, R70, R88.reuse, RZ ;  /* 0x00000058460d8224 */ /* 0x082fe200078e02ff */
[----:B------:R-:W-:Y:S01]  /*49b0*/  @!P5 STG.E.U8 desc[UR38][R14.64+0x19], R69 ;  /* 0x000019450e00d986 */ /* 0x000fe2000c101126 */
[----:B------:R-:W-:Y:S02]  /*49c0*/  ISETP.LT.OR P5, PT, R3, 0x22, !P2 ;  /* 0x000000220300780c */ /* 0x000fe400057a1670 */
[----:B------:R-:W-:Y:S01]  /*49d0*/  @!P3 IMAD R71, R71, R88, RZ ;  /* 0x000000584747b224 */ /* 0x000fe200078e02ff */
[----:B------:R1:W-:Y:S01]  /*49e0*/  @!P0 STG.E.U8 desc[UR38][R4.64+0x18], R13 ;  /* 0x0000180d04008986 */ /* 0x0003e2000c101126 */
[----:B------:R-:W-:-:S03]  /*49f0*/  ISETP.LT.OR P0, PT, R3, 0x21, !P1 ;  /* 0x000000210300780c */ /* 0x000fc60004f01670 */
[----:B------:R-:W-:Y:S01]  /*4a00*/  @!P3 STG.E.U8 desc[UR38][R4.64+0x19], R71 ;  /* 0x000019470400b986 */ /* 0x000fe2000c101126 */
[----:B------:R-:W-:Y:S01]  /*4a10*/  ISETP.LT.OR P3, PT, R3, 0x22, !P1 ;  /* 0x000000220300780c */ /* 0x000fe20004f61670 */
[----:B--2---:R-:W-:-:S04]  /*4a20*/  @!P4 IMAD R19, R72, R88, RZ ;  /* 0x000000584813c224 */ /* 0x004fc800078e02ff */
        /* <DEDUP_REMOVED lines=32> */
[----:B------:R-:W-:-:S02]  /*4c30*/  ISETP.GE.AND P0, PT, R97, 0x81, PT ;  /* 0x000000816100780c */ /* 0x000fc40003f06270 */
[C---:B------:R-:W-:Y:S01]  /*4c40*/  ISETP.LT.OR P5, PT, R3.reuse, 0x39, !P1 ;  /* 0x000000390300780c */ /* 0x040fe20004fa1670 */
[----:B------:R-:W-:Y:S01]  /*4c50*/  @!P3 STG.E.U8 desc[UR38][R4.64+0x31], R83 ;  /* 0x000031530400b986 */ /* 0x000fe2000c101126 */
[C---:B------:R-:W-:Y:S01]  /*4c60*/  ISETP.LT.OR P1, PT, R3.reuse, 0x3a, !P1 ;  /* 0x0000003a0300780c */ /* 0x040fe20004f21670 */
[----:B--2---:R-:W-:Y:S01]  /*4c70*/  @!P4 IMAD R19, R84, R88, RZ ;  /* 0x000000585413c224 */ /* 0x004fe200078e02ff */
[----:B------:R-:W-:-:S03]  /*4c80*/  ISETP.LT.OR P3, PT, R3, 0x1, !P0 ;  /* 0x000000010300780c */ /* 0x000fc60004761670 */
[----:B------:R-:W-:Y:S01]  /*4c90*/  @!P2 IMAD R85, R85, R88, RZ ;  /* 0x000000585555a224 */ /* 0x000fe200078e02ff */
[----:B------:R-:W-:Y:S01]  /*4ca0*/  @!P4 STG.E.U8 desc[UR38][R14.64+0x38], R19 ;  /* 0x000038130e00c986 */ /* 0x000fe2000c101126 */
[----:B------:R-:W-:-:S03]  /*4cb0*/  ISETP.LT.OR P4, PT, R3, 0x2, !P0 ;  /* 0x000000020300780c */ /* 0x000fc60004781670 */
[----:B------:R-:W-:Y:S01]  /*4cc0*/  @!P2 STG.E.U8 desc[UR38][R14.64+0x39], R85 ;  /* 0x000039550e00a986 */ /* 0x000fe2000c101126 */
[-C--:B0-----:R-:W-:Y:S01]  /*4cd0*/  @!P5 IMAD R11, R86, R88.reuse, RZ ;  /* 0x00000058560bd224 */ /* 0x081fe200078e02ff */
[----:B------:R-:W-:Y:S01]  /*4ce0*/  ISETP.GE.AND P2, PT, R97, 0x89, PT ;  /* 0x000000896100780c */ /* 0x000fe20003f46270 */
[-C--:B------:R-:W-:Y:S02]  /*4cf0*/  @!P1 IMAD R87, R87, R88.reuse, RZ ;  /* 0x0000005857579224 */ /* 0x080fe400078e02ff */
[----:B-1----:R-:W-:Y:S01]  /*4d00*/  @!P3 IMAD R13, R24, R88, RZ ;  /* 0x00000058180db224 */ /* 0x002fe200078e02ff */
[----:B------:R0:W-:Y:S01]  /*4d10*/  @!P5 STG.E.U8 desc[UR38][R4.64+0x38], R11 ;  /* 0x0000380b0400d986 */ /* 0x0001e2000c101126 */
[----:B------:R-:W-:-:S03]  /*4d20*/  ISETP.LT.OR P5, PT, R3, 0x1, !P2 ;  /* 0x000000010300780c */ /* 0x000fc600057a1670 */
[----:B------:R-:W-:Y:S01]  /*4d30*/  @!P4 IMAD R25, R25, R88, RZ ;  /* 0x000000581919c224 */ /* 0x000fe200078e02ff */
[----:B------:R1:W-:Y:S01]  /*4d40*/  @!P1 STG.E.U8 desc[UR38][R4.64+0x39], R87 ;  /* 0x0000395704009986 */ /* 0x0003e2000c101126 */
[----:B------:R-:W-:-:S03]  /*4d50*/  ISETP.LT.OR P1, PT, R3, 0x2, !P2 ;  /* 0x000000020300780c */ /* 0x000fc60005721670 */
[----:B------:R-:W-:Y:S01]  /*4d60*/  @!P3 STG.E.U8 desc[UR38][R6.64], R13 ;  /* 0x0000000d0600b986 */ /* 0x000fe2000c101126 */
[----:B------:R-:W-:-:S03]  /*4d70*/  ISETP.LT.OR P3, PT, R3, 0x9, !P0 ;  /* 0x000000090300780c */ /* 0x000fc60004761670 */
[----:B------:R-:W-:Y:S01]  /*4d80*/  @!P4 STG.E.U8 desc[UR38][R6.64+0x1], R25 ;  /* 0x000001190600c986 */ /* 0x000fe2000c101126 */
[----:B------:R-:W-:Y:S01]  /*4d90*/  ISETP.LT.OR P4, PT, R3, 0xa, !P0 ;  /* 0x0000000a0300780c */ /* 0x000fe20004781670 */
[----:B0-----:R-:W-:-:S04]  /*4da0*/  @!P5 IMAD R11, R26, R88, RZ ;  /* 0x000000581a0bd224 */ /* 0x001fc800078e02ff */
[-C--:B------:R-:W-:Y:S01]  /*4db0*/  @!P1 IMAD R27, R27, R88.reuse, RZ ;  /* 0x000000581b1b9224 */ /* 0x080fe200078e02ff */
[----:B------:R0:W-:Y:S01]  /*4dc0*/  @!P5 STG.E.U8 desc[UR38][R8.64], R11 ;  /* 0x0000000b0800d986 */ /* 0x0001e2000c101126 */
[C---:B------:R-:W-:Y:S02]  /*4dd0*/  ISETP.LT.OR P5, PT, R3.reuse, 0x9, !P2 ;  /* 0x000000090300780c */ /* 0x040fe400057a1670 */
[-C--:B------:R-:W-:Y:S01]  /*4de0*/  @!P3 IMAD R15, R28, R88.reuse, RZ ;  /* 0x000000581c0fb224 */ /* 0x080fe200078e02ff */
[----:B------:R-:W-:Y:S01]  /*4df0*/  @!P1 STG.E.U8 desc[UR38][R8.64+0x1], R27 ;  /* 0x0000011b08009986 */ /* 0x000fe2000c101126 */
[----:B------:R-:W-:Y:S02]  /*4e00*/  ISETP.LT.OR P1, PT, R3, 0xa, !P2 ;  /* 0x0000000a0300780c */ /* 0x000fe40005721670 */
[----:B------:R-:W-:Y:S01]  /*4e10*/  @!P4 IMAD R29, R29, R88, RZ ;  /* 0x000000581d1dc224 */ /* 0x000fe200078e02ff */
[----:B------:R-:W-:Y:S01]  /*4e20*/  @!P3 STG.E.U8 desc[UR38][R6.64+0x8], R15 ;  /* 0x0000080f0600b986 */ /* 0x000fe2000c101126 */
[----:B------:R-:W-:-:S03]  /*4e30*/  ISETP.LT.OR P3, PT, R3, 0x11, !P0 ;  /* 0x000000110300780c */ /* 0x000fc60004761670 */
[----:B------:R-:W-:Y:S01]  /*4e40*/  @!P4 STG.E.U8 desc[UR38][R6.64+0x9], R29 ;  /* 0x0000091d0600c986 */ /* 0x000fe2000c101126 */
[----:B------:R-:W-:Y:S01]  /*4e50*/  ISETP.LT.OR P4, PT, R3, 0x12, !P0 ;  /* 0x000000120300780c */ /* 0x000fe20004781670 */
[----:B-1----:R-:W-:-:S04]  /*4e60*/  @!P5 IMAD R5, R30, R88, RZ ;  /* 0x000000581e05d224 */ /* 0x002fc800078e02ff */
[-C--:B------:R-:W-:Y:S01]  /*4e70*/  @!P1 IMAD R31, R31, R88.reuse, RZ ;  /* 0x000000581f1f9224 */ /* 0x080fe200078e02ff */
[----:B------:R1:W-:Y:S01]  /*4e80*/  @!P5 STG.E.U8 desc[UR38][R8.64+0x8], R5 ;  /* 0x000008050800d986 */ /* 0x0003e2000c101126 */
[C---:B------:R-:W-:Y:S02]  /*4e90*/  ISETP.LT.OR P5, PT, R3.reuse, 0x11, !P2 ;  /* 0x000000110300780c */ /* 0x040fe400057a1670 */
[-C--:B0-----:R-:W-:Y:S01]  /*4ea0*/  @!P3 IMAD R11, R32, R88.reuse, RZ ;  /* 0x00000058200bb224 */ /* 0x081fe200078e02ff */
        /* <DEDUP_REMOVED lines=11> */
[-C--:B------:R-:W-:Y:S01]  /*4f60*/  @!P3 IMAD R13, R36, R88.reuse, RZ ;  /* 0x00000058240db224 */ /* 0x080fe200078e02ff */
        /* <DEDUP_REMOVED lines=32> */
[----:B------:R-:W-:-:S04]  /*5170*/  @!P1 IMAD R11, R46, R88, RZ ;  /* 0x000000582e0b9224 */ /* 0x000fc800078e02ff */
[-C--:B------:R-:W-:Y:S01]  /*5180*/  @!P3 IMAD R47, R47, R88.reuse, RZ ;  /* 0x000000582f2fb224 */ /* 0x080fe200078e02ff */
[----:B------:R1:W-:Y:S01]  /*5190*/  @!P1 STG.E.U8 desc[UR38][R8.64+0x28], R11 ;  /* 0x0000280b08009986 */ /* 0x0003e2000c101126 */
[----:B------:R-:W-:Y:S02]  /*51a0*/  ISETP.LT.OR P1, PT, R3, 0x31, !P2 ;  /* 0x000000310300780c */ /* 0x000fe40005721670 */
[----:B------:R-:W-:Y:S01]  /*51b0*/  @!P4 IMAD R49, R49, R88, RZ ;  /* 0x000000583131c224 */ /* 0x000fe200078e02ff */
[----:B------:R2:W-:Y:S01]  /*51c0*/  @!P3 STG.E.U8 desc[UR38][R8.64+0x29], R47 ;  /* 0x0000292f0800b986 */ /* 0x0005e2000c101126 */
[C---:B------:R-:W-:Y:S02]  /*51d0*/  ISETP.LT.OR P3, PT, R3.reuse, 0x39, !P0 ;  /* 0x000000390300780c */ /* 0x040fe40004761670 */
[C---:B------:R-:W-:Y:S01]  /*51e0*/  ISETP.LT.OR P0, PT, R3.reuse, 0x3a, !P0 ;  /* 0x0000003a0300780c */ /* 0x040fe20004701670 */
[----:B------:R2:W-:Y:S01]  /*51f0*/  @!P4 STG.E.U8 desc[UR38][R6.64+0x31], R49 ;  /* 0x000031310600c986 */ /* 0x0005e2000c101126 */
[----:B------:R-:W-:-:S03]  /*5200*/  ISETP.LT.OR P4, PT, R3, 0x32, !P2 ;  /* 0x000000320300780c */ /* 0x000fc60005781670 */
[----:B------:R2:W-:Y:S01]  /*5210*/  @!P5 STG.E.U8 desc[UR38][R6.64+0x30], R13 ;  /* 0x0000300d0600d986 */ /* 0x0005e2000c101126 */
[C---:B------:R-:W-:Y:S02]  /*5220*/  ISETP.LT.OR P5, PT, R3.reuse, 0x39, !P2 ;  /* 0x000000390300780c */ /* 0x040fe400057a1670 */
[----:B------:R-:W-:Y:S01]  /*5230*/  ISETP.LT.OR P2, PT, R3, 0x3a, !P2 ;  /* 0x0000003a0300780c */ /* 0x000fe20005741670 */
[-C--:B------:R-:W-:Y:S02]  /*5240*/  @!P1 IMAD R3, R50, R88.reuse, RZ ;  /* 0x0000005832039224 */ /* 0x080fe400078e02ff */
[-C--:B0-----:R-:W-:Y:S02]  /*5250*/  @!P3 IMAD R5, R52, R88.reuse, RZ ;  /* 0x000000583405b224 */ /* 0x081fe400078e02ff */
[-C--:B------:R-:W-:Y:S01]  /*5260*/  @!P0 IMAD R53, R53, R88.reuse, RZ ;  /* 0x0000005835358224 */ /* 0x080fe200078e02ff */
[----:B------:R2:W-:Y:S01]  /*5270*/  @!P1 STG.E.U8 desc[UR38][R8.64+0x30], R3 ;  /* 0x0000300308009986 */ /* 0x0005e2000c101126 */
[----:B------:R-:W-:-:S04]  /*5280*/  @!P4 IMAD R51, R51, R88, RZ ;  /* 0x000000583333c224 */ /* 0x000fc800078e02ff */
[-C--:B-1----:R-:W-:Y:S01]  /*5290*/  @!P5 IMAD R11, R54, R88.reuse, RZ ;  /* 0x00000058360bd224 */ /* 0x082fe200078e02ff */
[----:B------:R2:W-:Y:S01]  /*52a0*/  @!P4 STG.E.U8 desc[UR38][R8.64+0x31], R51 ;  /* 0x000031330800c986 */ /* 0x0005e2000c101126 */
[----:B------:R-:W-:-:S03]  /*52b0*/  @!P2 IMAD R55, R55, R88, RZ ;  /* 0x000000583737a224 */ /* 0x000fc600078e02ff */
[----:B------:R2:W-:Y:S04]  /*52c0*/  @!P3 STG.E.U8 desc[UR38][R6.64+0x38], R5 ;  /* 0x000038050600b986 */ /* 0x0005e8000c101126 */
[----:B------:R2:W-:Y:S04]  /*52d0*/  @!P0 STG.E.U8 desc[UR38][R6.64+0x39], R53 ;  /* 0x0000393506008986 */ /* 0x0005e8000c101126 */
[----:B------:R2:W-:Y:S04]  /*52e0*/  @!P5 STG.E.U8 desc[UR38][R8.64+0x38], R11 ;  /* 0x0000380b0800d986 */ /* 0x0005e8000c101126 */
[----:B------:R2:W-:Y:S02]  /*52f0*/  @!P2 STG.E.U8 desc[UR38][R8.64+0x39], R55 ;  /* 0x000039370800a986 */ /* 0x0005e4000c101126 */
.L_x_159:
[----:B------:R-:W-:Y:S05]  /*5300*/  BSYNC B0 ;  /* 0x0000000000007941 */ /* 0x000fea0003800000 */
.L_x_29:
[----:B------:R-:W-:Y:S01]  /*5310*/  IADD3 R16, P0, R16, UR36, RZ ;  /* 0x0000002410107c10 */ /* 0x000fe2000ff1e0ff */
[----:B------:R-:W-:Y:S01]  /*5320*/  ULDC.64 UR4, c[0x0][0x650] ;  /* 0x0001940000047ab9 */ /* 0x000fe20000000a00 */
[----:B--2---:R-:W-:Y:S01]  /*5330*/  PRMT R3, RZ, 0x7610, R3 ;  /* 0x00007610ff037816 */ /* 0x004fe20000000003 */
[----:B------:R-:W-:Y:S01]  /*5340*/  IMAD.MOV.U32 R98, RZ, RZ, -0x1 ;  /* 0xffffffffff627424 */ /* 0x000fe200078e00ff */
[----:B------:R-:W-:Y:S01]  /*5350*/  IADD3.X R17, R17, UR42, RZ, P0, !PT ;  /* 0x0000002a11117c10 */ /* 0x000fe200087fe4ff */
[----:B0-----:R-:W-:Y:S01]  /*5360*/  IMAD.MOV.U32 R19, RZ, RZ, -0x1 ;  /* 0xffffffffff137424 */ /* 0x001fe200078e00ff */
[----:B------:R-:W-:-:S04]  /*5370*/  ISETP.GE.U32.AND P0, PT, R16, UR4, PT ;  /* 0x0000000410007c0c */ /* 0x000fc8000bf06070 */
[----:B------:R-:W-:-:S13]  /*5380*/  ISETP.GE.U32.AND.EX P0, PT, R17, UR5, PT, P0 ;  /* 0x0000000511007c0c */ /* 0x000fda000bf06100 */
[----:B------:R-:W-:Y:S05]  /*5390*/  @P0 BRA `(.L_x_160) ;  /* 0x0000000400500947 */ /* 0x000fea0003800000 */
[----:B------:R-:W0:Y:S01]  /*53a0*/  LDC.64 R10, c[0x0][0x628] ;  /* 0x00018a00ff0a7b82 */ /* 0x000e220000000a00 */
[----:B------:R-:W2:Y:S01]  /*53b0*/  S2R R12, SR_CTAID.X ;  /* 0x00000000000c7919 */ /* 0x000ea20000002500 */
[----:B----4-:R-:W-:Y:S02]  /*53c0*/  IMAD.MOV.U32 R8, RZ, RZ, R16 ;  /* 0x000000ffff087224 */ /* 0x010fe400078e0010 */
[----:B------:R-:W-:Y:S01]  /*53d0*/  IMAD.MOV.U32 R9, RZ, RZ, R17 ;  /* 0x000000ffff097224 */ /* 0x000fe200078e0011 */
[----:B------:R-:W4:Y:S03]  /*53e0*/  S2R R20, SR_CTAID.Y ;  /* 0x0000000000147919 */ /* 0x000f260000002600 */
[----:B------:R-:W1:Y:S08]  /*53f0*/  LDC R0, c[0x0][0x630] ;  /* 0x00018c00ff007b82 */ /* 0x000e700000000800 */
[----:B------:R-:W1:Y:S01]  /*5400*/  LDC.64 R14, c[0x0][0x620] ;  /* 0x00018800ff0e7b82 */ /* 0x000e620000000a00 */
[----:B0-----:R-:W-:-:S04]  /*5410*/  ISETP.NE.U32.AND P0, PT, R10, RZ, PT ;  /* 0x000000ff0a00720c */ /* 0x001fc80003f05070 */
[----:B------:R-:W-:-:S13]  /*5420*/  ISETP.NE.AND.EX P0, PT, R11, RZ, PT, P0 ;  /* 0x000000ff0b00720c */ /* 0x000fda0003f05300 */
[----:B-12-4-:R-:W-:Y:S05]  /*5430*/  @!P0 BRA `(.L_x_161) ;  /* 0x0000000000288947 */ /* 0x016fea0003800000 */
[----:B------:R-:W0:Y:S02]  /*5440*/  LDC R3, c[0x0][0x634] ;  /* 0x00018d00ff037b82 */ /* 0x000e240000000800 */
[----:B0-----:R-:W-:-:S05]  /*5450*/  IADD3 R3, P0, R16, R3, RZ ;  /* 0x0000000310037210 */ /* 0x001fca0007f1e0ff */
[----:B------:R-:W-:-:S04]  /*5460*/  IMAD.X R13, RZ, RZ, R17, P0 ;  /* 0x000000ffff0d7224 */ /* 0x000fc800000e0611 */
[----:B------:R-:W-:-:S04]  /*5470*/  IMAD.WIDE.U32 R4, R13, R10, RZ ;  /* 0x0000000a0d047225 */ /* 0x000fc800078e00ff */
[----:B---3--:R-:W-:-:S04]  /*5480*/  IMAD.WIDE.U32 R6, P0, R3, R11, R4 ;  /* 0x0000000b03067225 */ /* 0x008fc80007800004 */
[----:B------:R-:W-:-:S04]  /*5490*/  IMAD.WIDE.U32 R4, R3, R10, RZ ;  /* 0x0000000a03047225 */ /* 0x000fc800078e00ff */
[----:B------:R-:W-:Y:S01]  /*54a0*/  IMAD.X R9, RZ, RZ, RZ, P0 ;  /* 0x000000ffff097224 */ /* 0x000fe200000e06ff */
[----:B------:R-:W-:Y:S01]  /*54b0*/  IADD3 RZ, P0, R5, R6, RZ ;  /* 0x0000000605ff7210 */ /* 0x000fe20007f1e0ff */
[----:B------:R-:W-:-:S04]  /*54c0*/  IMAD.MOV.U32 R8, RZ, RZ, R7 ;  /* 0x000000ffff087224 */ /* 0x000fc800078e0007 */
[----:B------:R-:W-:-:S08]  /*54d0*/  IMAD.WIDE.U32.X R8, R13, R11, R8, P0 ;  /* 0x0000000b0d087225 */ /* 0x000fd000000e0408 */
.L_x_161:
[-CC-:B------:R-:W-:Y:S01]  /*54e0*/  SHF.R.U64 R19, R8, R0.reuse, R9.reuse ;  /* 0x0000000008137219 */ /* 0x180fe20000001209 */
[----:B------:R-:W0:Y:S01]  /*54f0*/  LDC.64 R26, c[0x0][0x640] ;  /* 0x00019000ff1a7b82 */ /* 0x000e220000000a00 */
[----:B------:R-:W-:Y:S01]  /*5500*/  SHF.R.U32.HI R0, RZ, R0, R9 ;  /* 0x00000000ff007219 */ /* 0x000fe20000011609 */
[----:B------:R-:W-:Y:S01]  /*5510*/  ULDC UR4, c[0x0][0x150] ;  /* 0x0000540000047ab9 */ /* 0x000fe20000000800 */
[----:B------:R-:W-:Y:S02]  /*5520*/  IADD3 R3, P0, RZ, -R19, RZ ;  /* 0x80000013ff037210 */ /* 0x000fe40007f1e0ff */
[----:B---3--:R-:W-:-:S03]  /*5530*/  I2FP.F32.U32 R7, R12 ;  /* 0x0000000c00077245 */ /* 0x008fc60000201000 */
[----:B------:R-:W1:Y:S01]  /*5540*/  LDC R6, c[0x0][0x618] ;  /* 0x00018600ff067b82 */ /* 0x000e620000000800 */
[----:B------:R-:W-:Y:S02]  /*5550*/  IMAD.X R5, RZ, RZ, ~R0, P0 ;  /* 0x000000ffff057224 */ /* 0x000fe400000e0e00 */
[----:B------:R-:W-:Y:S01]  /*5560*/  FMUL R7, R7, UR4 ;  /* 0x0000000407077c20 */ /* 0x000fe20008400000 */
[----:B------:R-:W-:Y:S01]  /*5570*/  ULDC UR4, c[0x0][0x154] ;  /* 0x0000550000047ab9 */ /* 0x000fe20000000800 */
[-C--:B------:R-:W-:Y:S02]  /*5580*/  IMAD R0, R5, R14.reuse, RZ ;  /* 0x0000000e05007224 */ /* 0x080fe400078e02ff */
[C---:B------:R-:W-:Y:S01]  /*5590*/  IMAD.WIDE.U32 R4, R3.reuse, R14, R16 ;  /* 0x0000000e03047225 */ /* 0x040fe200078e0010 */
[----:B------:R-:W2:Y:S01]  /*55a0*/  LDC R8, c[0x0][0x608] ;  /* 0x00018200ff087b82 */ /* 0x000ea20000000800 */
[----:B------:R-:W3:Y:S02]  /*55b0*/  F2I.U32.TRUNC.NTZ R7, R7 ;  /* 0x0000000700077305 */ /* 0x000ee4000020f000 */
[----:B------:R-:W-:Y:S01]  /*55c0*/  IMAD R3, R3, R15, R0 ;  /* 0x0000000f03037224 */ /* 0x000fe200078e0200 */
[----:B------:R-:W-:-:S03]  /*55d0*/  I2FP.F32.U32 R0, R20 ;  /* 0x0000001400007245 */ /* 0x000fc60000201000 */
[----:B------:R-:W-:Y:S01]  /*55e0*/  IMAD.IADD R3, R5, 0x1, R3 ;  /* 0x0000000105037824 */ /* 0x000fe200078e0203 */
[----:B------:R-:W4:Y:S01]  /*55f0*/  LDC R11, c[0x0][0x658] ;  /* 0x00019600ff0b7b82 */ /* 0x000f220000000800 */
[----:B0-----:R-:W-:-:S04]  /*5600*/  ISETP.NE.U32.AND P0, PT, R26, RZ, PT ;  /* 0x000000ff1a00720c */ /* 0x001fc80003f05070 */
[----:B------:R-:W-:-:S03]  /*5610*/  ISETP.NE.AND.EX P0, PT, R27, RZ, PT, P0 ;  /* 0x000000ff1b00720c */ /* 0x000fc60003f05300 */
[----:B------:R-:W0:Y:S01]  /*5620*/  LDC R9, c[0x0][0x144] ;  /* 0x00005100ff097b82 */ /* 0x000e220000000800 */
[-C--:B-1----:R-:W-:Y:S01]  /*5630*/  SHF.R.U64 R10, R4, R6.reuse, R3 ;  /* 0x00000006040a7219 */ /* 0x082fe20000001203 */
[----:B---3--:R-:W-:Y:S01]  /*5640*/  IMAD.MOV R7, RZ, RZ, -R7 ;  /* 0x000000ffff077224 */ /* 0x008fe200078e0a07 */
[----:B------:R-:W-:Y:S01]  /*5650*/  SHF.R.U32.HI R3, RZ, R6, R3 ;  /* 0x00000006ff037219 */ /* 0x000fe20000011603 */
[----:B------:R-:W-:-:S04]  /*5660*/  FMUL R6, R0, UR4 ;  /* 0x0000000400067c20 */ /* 0x000fc80008400000 */
[----:B------:R-:W1:Y:S01]  /*5670*/  LDC R21, c[0x0][0x148] ;  /* 0x00005200ff157b82 */ /* 0x000e620000000800 */
[----:B------:R3:W0:Y:S01]  /*5680*/  F2I.U32.TRUNC.NTZ R14, R6 ;  /* 0x00000006000e7305 */ /* 0x000622000020f000 */
[-CC-:B--2---:R-:W-:Y:S02]  /*5690*/  SHF.R.U64 R13, R10, R8.reuse, R3.reuse ;  /* 0x000000080a0d7219 */ /* 0x184fe40000001203 */
[----:B------:R-:W-:-:S04]  /*56a0*/  SHF.R.U32.HI R0, RZ, R8, R3 ;  /* 0x00000008ff007219 */ /* 0x000fc80000011603 */
[----:B------:R-:W2:Y:S01]  /*56b0*/  LDC R24, c[0x0][0x600] ;  /* 0x00018000ff187b82 */ /* 0x000ea20000000800 */
[-CC-:B----4-:R-:W-:Y:S02]  /*56c0*/  SHF.R.U64 R15, R13, R11.reuse, R0.reuse ;  /* 0x0000000b0d0f7219 */ /* 0x190fe40000001200 */
[----:B------:R-:W-:-:S03]  /*56d0*/  SHF.R.U32.HI R5, RZ, R11, R0 ;  /* 0x0000000bff057219 */ /* 0x000fc60000011600 */
[----:B------:R-:W-:Y:S02]  /*56e0*/  IMAD.MOV.U32 R4, RZ, RZ, R15 ;  /* 0x000000ffff047224 */ /* 0x000fe400078e000f */
[----:B------:R-:W4:Y:S01]  /*56f0*/  LDC R28, c[0x0][0x648] ;  /* 0x00019200ff1c7b82 */ /* 0x000f220000000800 */
[----:B0-----:R-:W-:-:S07]  /*5700*/  IMAD R25, R9, R7, R12 ;  /* 0x0000000709197224 */ /* 0x001fce00078e020c */
[----:B------:R-:W0:Y:S08]  /*5710*/  LDC R29, c[0x0][0x638] ;  /* 0x00018e00ff1d7b82 */ /* 0x000e300000000800 */
[----:B------:R-:W0:Y:S01]  /*5720*/  LDC R30, c[0x0][0x610] ;  /* 0x00018400ff1e7b82 */ /* 0x000e220000000800 */
[----:B-123--:R-:W-:Y:S05]  /*5730*/  @!P0 BRA `(.L_x_162) ;  /* 0x0000000000288947 */ /* 0x00efea0003800000 */
        /* <DEDUP_REMOVED lines=10> */
.L_x_162:
[----:B------:R-:W-:Y:S01]  /*57e0*/  ISETP.NE.AND P0, PT, R2, 0x1, PT ;  /* 0x000000010200780c */ /* 0x000fe20003f05270 */
[----:B------:R-:W-:Y:S01]  /*57f0*/  IMAD.MOV R14, RZ, RZ, -R14 ;  /* 0x000000ffff0e7224 */ /* 0x000fe200078e0a0e */
[----:B----4-:R-:W-:Y:S01]  /*5800*/  SHF.R.U64 R3, R4, R28, R5 ;  /* 0x0000001c04037219 */ /* 0x010fe20000001205 */
[----:B------:R-:W-:Y:S01]  /*5810*/  VIADD R5, R24, 0xffffffff ;  /* 0xffffffff18057836 */ /* 0x000fe20000000000 */
[----:B------:R-:W-:-:S03]  /*5820*/  LOP3.LUT R0, R13, R94, RZ, 0xc0, !PT ;  /* 0x0000005e0d007212 */ /* 0x000fc600078ec0ff */
[----:B------:R-:W-:Y:S01]  /*5830*/  IMAD.MOV R4, RZ, RZ, -R3 ;  /* 0x000000ffff047224 */ /* 0x000fe200078e0a03 */
[----:B------:R-:W-:Y:S01]  /*5840*/  LOP3.LUT R10, R10, R5, RZ, 0xc0, !PT ;  /* 0x000000050a0a7212 */ /* 0x000fe200078ec0ff */
[----:B------:R-:W-:Y:S02]  /*5850*/  IMAD R0, R91, R3, R0 ;  /* 0x000000035b007224 */ /* 0x000fe400078e0200 */
[----:B0-----:R-:W-:Y:S02]  /*5860*/  IMAD R3, R4, R29, R15 ;  /* 0x0000001d04037224 */ /* 0x001fe400078e020f */
[----:B------:R-:W-:Y:S02]  /*5870*/  @P0 IMAD R25, R21, R14, R20 ;  /* 0x0000000e15190224 */ /* 0x000fe400078e0214 */
[----:B------:R-:W-:Y:S02]  /*5880*/  IMAD R5, R3, R24, R10 ;  /* 0x0000001803057224 */ /* 0x000fe400078e020a */
[----:B------:R-:W-:-:S02]  /*5890*/  IMAD R0, R0, R30, R25 ;  /* 0x0000001e00007224 */ /* 0x000fc400078e0219 */
[----:B------:R-:W-:-:S03]  /*58a0*/  IMAD.MOV.U32 R4, RZ, RZ, 0x1 ;  /* 0x00000001ff047424 */ /* 0x000fc600078e00ff */
[----:B------:R-:W-:Y:S02]  /*58b0*/  SEL R98, R5, R0, !P0 ;  /* 0x0000000005627207 */ /* 0x000fe40004000000 */
[----:B------:R-:W-:Y:S02]  /*58c0*/  PRMT R3, R4, 0x7610, R3 ;  /* 0x0000761004037816 */ /* 0x000fe40000000003 */
[----:B------:R-:W-:-:S07]  /*58d0*/  SEL R0, R0, R5, !P0 ;  /* 0x0000000500007207 */ /* 0x000fce0004000000 */
.L_x_160:
[----:B------:R-:W-:Y:S01]  /*58e0*/  LOP3.LUT P0, RZ, R3, 0xff, RZ, 0xc0, !PT ;  /* 0x000000ff03ff7812 */ /* 0x000fe2000780c0ff */
[----:B------:R-:W-:-:S12]  /*58f0*/  IMAD.MOV.U32 R97, RZ, RZ, R0 ;  /* 0x000000ffff617224 */ /* 0x000fd800078e0000 */
[----:B------:R-:W-:Y:S05]  /*5900*/  @P0 BRA `(.L_x_163) ;  /* 0xffffffb8005c0947 */ /* 0x000fea000383ffff */
[----:B------:R-:W-:Y:S05]  /*5910*/  EXIT ;  /* 0x000000000000794d */ /* 0x000fea0003800000 */
.L_x_4:
        /* <DEDUP_REMOVED lines=26> */
.L_x_165:
[--C-:B------:R-:W-:Y:S01]  /*5ac0*/  SHF.R.U64 R14, R12, R20, R13.reuse ;  /* 0x000000140c0e7219 */ /* 0x100fe2000000120d */
[----:B------:R-:W0:Y:S01]  /*5ad0*/  LDC R24, c[0x0][0x618] ;  /* 0x00018600ff187b82 */ /* 0x000e220000000800 */
[----:B------:R-:W-:Y:S01]  /*5ae0*/  I2FP.F32.U32 R8, R6 ;  /* 0x0000000600087245 */ /* 0x000fe20000201000 */
[----:B------:R-:W-:Y:S01]  /*5af0*/  ULDC UR4, c[0x0][0x150] ;  /* 0x0000540000047ab9 */ /* 0x000fe20000000800 */
[----:B------:R-:W-:Y:S02]  /*5b00*/  SHF.R.U32.HI R7, RZ, R20, R13 ;  /* 0x00000014ff077219 */ /* 0x000fe4000001160d */
[----:B------:R-:W-:Y:S01]  /*5b10*/  IADD3 R11, P0, RZ, -R14, RZ ;  /* 0x8000000eff0b7210 */ /* 0x000fe20007f1e0ff */
[----:B------:R-:W-:Y:S01]  /*5b20*/  FMUL R13, R8, UR4 ;  /* 0x00000004080d7c20 */ /* 0x000fe20008400000 */
[----:B------:R-:W-:Y:S01]  /*5b30*/  ULDC UR4, c[0x0][0x154] ;  /* 0x0000550000047ab9 */ /* 0x000fe20000000800 */
[----:B------:R-:W1:Y:S02]  /*5b40*/  LDC.64 R26, c[0x0][0x640] ;  /* 0x00019000ff1a7b82 */ /* 0x000e640000000a00 */
[----:B------:R-:W-:-:S02]  /*5b50*/  IMAD.X R7, RZ, RZ, ~R7, P0 ;  /* 0x000000ffff077224 */ /* 0x000fc400000e0e07 */
[----:B------:R-:W2:Y:S01]  /*5b60*/  F2I.U32.TRUNC.NTZ R13, R13 ;  /* 0x0000000d000d7305 */ /* 0x000ea2000020f000 */
[----:B------:R-:W-:-:S03]  /*5b70*/  IMAD.WIDE.U32 R8, R11, R22, R16 ;  /* 0x000000160b087225 */ /* 0x000fc600078e0010 */
[----:B------:R-:W3:Y:S01]  /*5b80*/  LDC R15, c[0x0][0x144] ;  /* 0x00005100ff0f7b82 */ /* 0x000ee20000000800 */
[----:B------:R-:W-:-:S04]  /*5b90*/  IMAD R10, R7, R22, RZ ;  /* 0x00000016070a7224 */ /* 0x000fc800078e02ff */
[----:B------:R-:W-:Y:S02]  /*5ba0*/  IMAD R7, R11, R23, R10 ;  /* 0x000000170b077224 */ /* 0x000fe400078e020a */
[----:B------:R-:W-:Y:S01]  /*5bb0*/  IMAD.MOV.U32 R10, RZ, RZ, -0x1 ;  /* 0xffffffffff0a7424 */ /* 0x000fe200078e00ff */
[----:B------:R-:W4:Y:S01]  /*5bc0*/  LDC R20, c[0x0][0x608] ;  /* 0x00018200ff147b82 */ /* 0x000f220000000800 */
[----:B------:R-:W-:Y:S01]  /*5bd0*/  IMAD.IADD R7, R9, 0x1, R7 ;  /* 0x0000000109077824 */ /* 0x000fe200078e0207 */
[----:B------:R-:W-:-:S04]  /*5be0*/  I2FP.F32.U32 R9, R5 ;  /* 0x0000000500097245 */ /* 0x000fc80000201000 */
[-C--:B0-----:R-:W-:Y:S01]  /*5bf0*/  SHF.R.U64 R12, R8, R24.reuse, R7 ;  /* 0x00000018080c7219 */ /* 0x081fe20000001207 */
[----:B--2---:R-:W-:Y:S01]  /*5c00*/  IMAD.MOV R8, RZ, RZ, -R13 ;  /* 0x000000ffff087224 */ /* 0x004fe200078e0a0d */
[----:B------:R-:W0:Y:S01]  /*5c10*/  LDC R11, c[0x0][0x658] ;  /* 0x00019600ff0b7b82 */ /* 0x000e220000000800 */
[----:B-1----:R-:W-:Y:S01]  /*5c20*/  ISETP.NE.U32.AND P0, PT, R26, RZ, PT ;  /* 0x000000ff1a00720c */ /* 0x002fe20003f05070 */
[----:B------:R-:W-:Y:S01]  /*5c30*/  FMUL R9, R9, UR4 ;  /* 0x0000000409097c20 */ /* 0x000fe20008400000 */
[----:B------:R-:W-:Y:S02]  /*5c40*/  SHF.R.U32.HI R7, RZ, R24, R7 ;  /* 0x00000018ff077219 */ /* 0x000fe40000011607 */
[----:B------:R-:W-:-:S03]  /*5c50*/  ISETP.NE.AND.EX P0, PT, R27, RZ, PT, P0 ;  /* 0x000000ff1b00720c */ /* 0x000fc60003f05300 */
[----:B------:R-:W1:Y:S01]  /*5c60*/  LDC R22, c[0x0][0x148] ;  /* 0x00005200ff167b82 */ /* 0x000e620000000800 */
[----:B---3--:R-:W-:Y:S02]  /*5c70*/  IMAD R23, R15, R8, R6 ;  /* 0x000000080f177224 */ /* 0x008fe400078e0206 */
[----:B------:R-:W-:-:S05]  /*5c80*/  IMAD.MOV.U32 R8, RZ, RZ, 0x1 ;  /* 0x00000001ff087424 */ /* 0x000fca00078e00ff */
[----:B------:R-:W2:Y:S01]  /*5c90*/  LDC R21, c[0x0][0x600] ;  /* 0x00018000ff157b82 */ /* 0x000ea20000000800 */
[-CC-:B----4-:R-:W-:Y:S02]  /*5ca0*/  SHF.R.U64 R15, R12, R20.reuse, R7.reuse ;  /* 0x000000140c0f7219 */ /* 0x190fe40000001207 */
[----:B------:R-:W-:Y:S02]  /*5cb0*/  SHF.R.U32.HI R6, RZ, R20, R7 ;  /* 0x00000014ff067219 */ /* 0x000fe40000011607 */
[----:B------:R3:W4:Y:S03]  /*5cc0*/  F2I.U32.TRUNC.NTZ R20, R9 ;  /* 0x0000000900147305 */ /* 0x000726000020f000 */
[----:B------:R-:W1:Y:S01]  /*5cd0*/  LDC R25, c[0x0][0x648] ;  /* 0x00019200ff197b82 */ /* 0x000e620000000800 */
[-C--:B0-----:R-:W-:Y:S02]  /*5ce0*/  SHF.R.U64 R19, R15, R11.reuse, R6 ;  /* 0x0000000b0f137219 */ /* 0x081fe40000001206 */
[----:B------:R-:W-:-:S02]  /*5cf0*/  SHF.L.U32 R10, R10, R11, RZ ;  /* 0x0000000b0a0a7219 */ /* 0x000fc400000006ff */
[-C--:B------:R-:W-:Y:S01]  /*5d00*/  SHF.R.U32.HI R7, RZ, R11.reuse, R6 ;  /* 0x0000000bff077219 */ /* 0x080fe20000011606 */
[----:B------:R-:W-:Y:S01]  /*5d10*/  IMAD.MOV.U32 R6, RZ, RZ, R19 ;  /* 0x000000ffff067224 */ /* 0x000fe200078e0013 */
[----:B------:R-:W-:Y:S01]  /*5d20*/  SHF.L.U32 R24, R8, R11, RZ ;  /* 0x0000000b08187219 */ /* 0x000fe200000006ff */
[----:B------:R-:W0:Y:S01]  /*5d30*/  LDC R28, c[0x0][0x638] ;  /* 0x00018e00ff1c7b82 */ /* 0x000e220000000800 */
[----:B------:R-:W-:-:S07]  /*5d40*/  LOP3.LUT R30, RZ, R10, RZ, 0x33, !PT ;  /* 0x0000000aff1e7212 */ /* 0x000fce00078e33ff */
[----:B------:R-:W0:Y:S01]  /*5d50*/  LDC R29, c[0x0][0x610] ;  /* 0x00018400ff1d7b82 */ /* 0x000e220000000800 */
[----:B---34-:R-:W-:Y:S05]  /*5d60*/  @!P0 BRA `(.L_x_166) ;  /* 0x0000000000288947 */ /* 0x018fea0003800000 */
[----:B------:R-:W3:Y:S02]  /*5d70*/  LDC R6, c[0x0][0x64c] ;  /* 0x00019300ff067b82 */ /* 0x000ee40000000800 */
[----:B---3--:R-:W-:-:S05]  /*5d80*/  IADD3 R11, P0, R19, R6, RZ ;  /* 0x00000006130b7210 */ /* 0x008fca0007f1e0ff */
        /* <DEDUP_REMOVED lines=8> */
.L_x_166:
[----:B------:R-:W-:Y:S01]  /*5e10*/  ISETP.NE.AND P0, PT, R2, 0x1, PT ;  /* 0x000000010200780c */ /* 0x000fe20003f05270 */
[----:B--2---:R-:W-:Y:S01]  /*5e20*/  VIADD R9, R21, 0xffffffff ;  /* 0xffffffff15097836 */ /* 0x004fe20000000000 */
[----:B-1----:R-:W-:Y:S01]  /*5e30*/  SHF.R.U64 R7, R6, R25, R7 ;  /* 0x0000001906077219 */ /* 0x002fe20000001207 */
[----:B------:R-:W-:Y:S01]  /*5e40*/  IMAD.MOV R20, RZ, RZ, -R20 ;  /* 0x000000ffff147224 */ /* 0x000fe200078e0a14 */
[----:B------:R-:W-:Y:S02]  /*5e50*/  LOP3.LUT R6, R15, R30, RZ, 0xc0, !PT ;  /* 0x0000001e0f067212 */ /* 0x000fe400078ec0ff */
[----:B------:R-:W-:Y:S01]  /*5e60*/  LOP3.LUT R12, R12, R9, RZ, 0xc0, !PT ;  /* 0x000000090c0c7212 */ /* 0x000fe200078ec0ff */
[----:B------:R-:W-:Y:S02]  /*5e70*/  IMAD.MOV R8, RZ, RZ, -R7 ;  /* 0x000000ffff087224 */ /* 0x000fe400078e0a07 */
[----:B------:R-:W-:Y:S02]  /*5e80*/  IMAD R6, R24, R7, R6 ;  /* 0x0000000718067224 */ /* 0x000fe400078e0206 */
[----:B------:R-:W-:-:S02]  /*5e90*/  IMAD.MOV.U32 R9, RZ, RZ, 0x1 ;  /* 0x00000001ff097424 */ /* 0x000fc400078e00ff */
[----:B------:R-:W-:Y:S02]  /*5ea0*/  @P0 IMAD R23, R22, R20, R5 ;  /* 0x0000001416170224 */ /* 0x000fe400078e0205 */
[----:B0-----:R-:W-:Y:S02]  /*5eb0*/  IMAD R5, R8, R28, R19 ;  /* 0x0000001c08057224 */ /* 0x001fe400078e0213 */
[----:B------:R-:W-:Y:S02]  /*5ec0*/  IMAD R19, R6, R29, R23 ;  /* 0x0000001d06137224 */ /* 0x000fe400078e0217 */
[----:B------:R-:W-:Y:S02]  /*5ed0*/  IMAD R6, R5, R21, R12 ;  /* 0x0000001505067224 */ /* 0x000fe400078e020c */
[----:B------:R-:W-:-:S03]  /*5ee0*/  IMAD.MOV.U32 R8, RZ, RZ, R14 ;  /* 0x000000ffff087224 */ /* 0x000fc600078e000e */
[----:B------:R-:W-:Y:S02]  /*5ef0*/  SEL R20, R6, R19, !P0 ;  /* 0x0000001306147207 */ /* 0x000fe40004000000 */
[----:B------:R-:W-:-:S07]  /*5f00*/  SEL R19, R19, R6, !P0 ;  /* 0x0000000613137207 */ /* 0x000fce0004000000 */
.L_x_164:
[----:B------:R-:W-:-:S08]  /*5f10*/  NOP ;  /* 0x0000000000007918 */ /* 0x000fd00000000000 */
[----:B------:R-:W0:-:S00]  /*5f20*/  USETMAXREG.DEALLOC.CTAPOOL 0x28 ;  /* 0x00000028000079c8 */ /* 0x000e0000080e0500 */
[----:B0-----:R-:W-:-:S13]  /*5f30*/  ISETP.NE.AND P0, PT, R0, RZ, PT ;  /* 0x000000ff0000720c */ /* 0x001fda0003f05270 */
[----:B------:R-:W-:Y:S05]  /*5f40*/  @P0 EXIT ;  /* 0x000000000000094d */ /* 0x000fea0003800000 */
[----:B------:R-:W-:Y:S01]  /*5f50*/  LOP3.LUT P0, RZ, R9, 0xff, RZ, 0xc0, !PT ;  /* 0x000000ff09ff7812 */ /* 0x000fe2000780c0ff */
[----:B------:R-:W-:Y:S02]  /*5f60*/  IMAD.MOV.U32 R0, RZ, RZ, 0x1 ;  /* 0x00000001ff007424 */ /* 0x000fe400078e00ff */
[----:B------:R-:W-:-:S10]  /*5f70*/  IMAD.MOV.U32 R12, RZ, RZ, RZ ;  /* 0x000000ffff0c7224 */ /* 0x000fd400078e00ff */
[----:B------:R-:W-:Y:S05]  /*5f80*/  @!P0 BRA `(.L_x_167) ;  /* 0x0000000c00148947 */ /* 0x000fea0003800000 */
[----:B------:R-:W0:Y:S01]  /*5f90*/  LDC R0, c[0x0][0x28c] ;  /* 0x0000a300ff007b82 */ /* 0x000e220000000800 */
[----:B------:R-:W-:Y:S01]  /*5fa0*/  LOP3.LUT P0, RZ, R3, 0x1f, RZ, 0xc0, !PT ;  /* 0x0000001f03ff7812 */ /* 0x000fe2000780c0ff */
[----:B------:R-:W-:Y:S01]  /*5fb0*/  ULDC UR5, c[0x0][0x658] ;  /* 0x0001960000057ab9 */ /* 0x000fe20000000800 */
[----:B------:R-:W-:Y:S01]  /*5fc0*/  UMOV UR6, 0xffffffff ;  /* 0xffffffff00067882 */ /* 0x000fe20000000000 */
[----:B------:R-:W-:Y:S01]  /*5fd0*/  BSSY B0, `(.L_x_167) ;  /* 0x00000c0000007945 */ /* 0x000fe20003800000 */
[----:B------:R-:W-:Y:S01]  /*5fe0*/  USHF.L.U32 UR6, UR6, UR5, URZ ;  /* 0x0000000506067299 */ /* 0x000fe2000800063f */
[C---:B------:R-:W-:Y:S01]  /*5ff0*/  ISETP.NE.AND P2, PT, R4.reuse, RZ, PT ;  /* 0x000000ff0400720c */ /* 0x040fe20003f45270 */
[----:B------:R-:W-:Y:S01]  /*6000*/  IMAD.MOV.U32 R13, RZ, RZ, 0x1 ;  /* 0x00000001ff0d7424 */ /* 0x000fe200078e00ff */
[----:B------:R-:W-:Y:S01]  /*6010*/  ISETP.NE.OR P0, PT, R4, RZ, !P0 ;  /* 0x000000ff0400720c */ /* 0x000fe20004705670 */
[----:B------:R-:W-:Y:S01]  /*6020*/  IMAD.MOV.U32 R12, RZ, RZ, RZ ;  /* 0x000000ffff0c7224 */ /* 0x000fe200078e00ff */
[----:B------:R-:W-:Y:S01]  /*6030*/  LOP3.LUT R11, R18, 0x2, RZ, 0xfc, !PT ;  /* 0x00000002120b7812 */ /* 0x000fe200078efcff */
[----:B------:R-:W-:Y:S01]  /*6040*/  ULDC UR4, c[0x0][0x600] ;  /* 0x0001800000047ab9 */ /* 0x000fe20000000800 */
[----:B------:R-:W-:Y:S01]  /*6050*/  UMOV UR7, 0x1 ;  /* 0x0000000100077882 */ /* 0x000fe20000000000 */
[----:B------:R-:W-:-:S02]  /*6060*/  UIADD3 UR15, UR4, -0x1, URZ ;  /* 0xffffffff040f7890 */ /* 0x000fc4000fffe03f */
[----:B------:R-:W-:Y:S02]  /*6070*/  USHF.L.U32 UR17, UR7, UR5, URZ ;  /* 0x0000000507117299 */ /* 0x000fe4000800063f */
[----:B------:R-:W-:Y:S01]  /*6080*/  ULOP3.LUT UR16, URZ, UR6, URZ, 0x33, !UPT ;  /* 0x000000063f107292 */ /* 0x000fe2000f8e333f */
[----:B------:R-:W-:Y:S01]  /*6090*/  ULDC.64 UR20, c[0x0][0x198] ;  /* 0x0000660000147ab9 */ /* 0x000fe20000000a00 */
[----:B0-----:R-:W-:-:S05]  /*60a0*/  VIADD R0, R0, 0x3f ;  /* 0x0000003f00007836 */ /* 0x001fca0000000000 */
[----:B------:R-:W-:-:S04]  /*60b0*/  SHF.R.S32.HI R3, RZ, 0x1f, R0 ;  /* 0x0000001fff037819 */ /* 0x000fc80000011400 */
[----:B------:R-:W-:Y:S01]  /*60c0*/  LEA.HI R3, R3, R0, RZ, 0x6 ;  /* 0x0000000003037211 */ /* 0x000fe200078f30ff */
[----:B------:R-:W-:-:S03]  /*60d0*/  IMAD.MOV.U32 R0, RZ, RZ, 0x1 ;  /* 0x00000001ff007424 */ /* 0x000fc600078e00ff */
[----:B------:R-:W-:-:S05]  /*60e0*/  SHF.R.S32.HI R3, RZ, 0x6, R3 ;  /* 0x00000006ff037819 */ /* 0x000fca0000011403 */
[----:B------:R-:W-:-:S07]  /*60f0*/  VIADD R10, R3, 0x1 ;  /* 0x00000001030a7836 */ /* 0x000fce0000000000 */
.L_x_179:
[----:B------:R-:W-:-:S03]  /*6100*/  UMOV UR4, 0xffffffff ;  /* 0xffffffff00047882 */ /* 0x000fc60000000000 */
[----:B------:R-:W-:Y:S05]  /*6110*/  BRA.DIV UR4, `(.L_x_168) ;  /* 0x0000001204947947 */ /* 0x000fea000b800000 */
[----:B------:R-:W-:-:S13]  /*6120*/  ELECT P6, URZ, PT ;  /* 0x00000000003f782f */ /* 0x000fda00038c0000 */
.L_x_197:
[----:B------:R-:W0:Y:S01]  /*6130*/  LDC R4, c[0x0][0x28c] ;  /* 0x0000a300ff047b82 */ /* 0x000e220000000800 */
[----:B------:R-:W-:Y:S01]  /*6140*/  BSSY B1, `(.L_x_169) ;  /* 0x0000037000017945 */ /* 0x000fe20003800000 */
[----:B0-----:R-:W-:-:S13]  /*6150*/  ISETP.LT.OR P6, PT, R4, 0x1, !P6 ;  /* 0x000000010400780c */ /* 0x001fda00077c1670 */
[----:B------:R-:W-:Y:S05]  /*6160*/  @P6 BRA `(.L_x_170) ;  /* 0x0000000000d06947 */ /* 0x000fea0003800000 */
[----:B------:R-:W-:Y:S02]  /*6170*/  IMAD.SHL.U32 R20, R20, 0x40, RZ ;  /* 0x0000004014147824 */ /* 0x000fe400078e00ff */
[----:B------:R-:W-:Y:S02]  /*6180*/  IMAD.SHL.U32 R19, R19, 0x100, RZ ;  /* 0x0000010013137824 */ /* 0x000fe400078e00ff */
[----:B------:R-:W-:Y:S02]  /*6190*/  IMAD.MOV.U32 R21, RZ, RZ, RZ ;  /* 0x000000ffff157224 */ /* 0x000fe400078e00ff */
[----:B------:R-:W-:Y:S02]  /*61a0*/  IMAD.MOV.U32 R4, RZ, RZ, R10 ;  /* 0x000000ffff047224 */ /* 0x000fe400078e000a */
[----:B------:R-:W-:Y:S02]  /*61b0*/  IMAD.MOV.U32 R5, RZ, RZ, R0 ;  /* 0x000000ffff057224 */ /* 0x000fe400078e0000 */
[----:B------:R-:W-:-:S07]  /*61c0*/  IMAD.MOV.U32 R6, RZ, RZ, R12 ;  /* 0x000000ffff067224 */ /* 0x000fce00078e000c */
.L_x_174:
[----:B------:R-:W0:Y:S01]  /*61d0*/  S2R R14, SR_CgaCtaId ;  /* 0x00000000000e7919 */ /* 0x000e220000008800 */
[----:B------:R-:W-:Y:S01]  /*61e0*/  MOV R7, 0x400 ;  /* 0x0000040000077802 */ /* 0x000fe20000000f00 */
[----:B------:R-:W1:Y:S03]  /*61f0*/  @!P2 LDC R9, c[0x0][0x500] ;  /* 0x00014000ff09ab82 */ /* 0x000e660000000800 */
[----:B0-----:R-:W-:Y:S02]  /*6200*/  LEA R15, R14, R7, 0x18 ;  /* 0x000000070e0f7211 */ /* 0x001fe400078ec0ff */
[----:B------:R-:W-:-:S03]  /*6210*/  SHF.L.U32 R7, R5, 0x1f, RZ ;  /* 0x0000001f05077819 */ /* 0x000fc600000006ff */
[----:B------:R-:W-:-:S04]  /*6220*/  IMAD R14, R6, 0x8, R15 ;  /* 0x00000008060e7824 */ /* 0x000fc800078e020f */
[----:B------:R-:W0:Y:S02]  /*6230*/  SYNCS.PHASECHK.TRANS64.TRYWAIT P1, [R14+URZ+0x58], R7 ;  /* 0x000058070e0075a7 */ /* 0x000e24000802017f */
[----:B01----:R-:W-:Y:S05]  /*6240*/  @!P1 BRA `(.L_x_171) ;  /* 0x0000001000689947 */ /* 0x003fea0003800000 */
.L_x_198:
[----:B0-----:R-:W-:Y:S01]  /*6250*/  PRMT R7, R11, 0x9910, RZ ;  /* 0x000099100b077816 */ /* 0x001fe200000000ff */
[----:B------:R0:W-:Y:S03]  /*6260*/  @!P2 SYNCS.ARRIVE.TRANS64 RZ, [R14+URZ], R9 ;  /* 0x000000090effa9a7 */ /* 0x0001e6000800003f */
[----:B------:R-:W-:-:S13]  /*6270*/  ISETP.NE.AND P1, PT, R7, 0x2, PT ;  /* 0x000000020700780c */ /* 0x000fda0003f25270 */
[----:B0-----:R-:W-:Y:S05]  /*6280*/  @P1 BRA `(.L_x_172) ;  /* 0x0000000000041947 */ /* 0x001fea0003800000 */
[----:B------:R-:W-:Y:S01]  /*6290*/  BPT.TRAP 0x1 ;  /* 0x000000040000795c */ /* 0x000fe20000300000 */
.L_x_172:
[----:B------:R-:W-:Y:S05]  /*62a0*/  @P0 BRA `(.L_x_173) ;  /* 0x0000000000040947 */ /* 0x000fea0003800000 */
[----:B------:R-:W-:Y:S01]  /*62b0*/  BPT.TRAP 0x1 ;  /* 0x000000040000795c */ /* 0x000fe20000300000 */
.L_x_173:
[--C-:B------:R-:W-:Y:S01]  /*62c0*/  IMAD R7, R6, 0x4000, R15.reuse ;  /* 0x0000400006077824 */ /* 0x100fe200078e020f */
[----:B------:R-:W-:Y:S01]  /*62d0*/  R2UR UR9, R14 ;  /* 0x000000000e0972ca */ /* 0x000fe200000e0000 */
[----:B------:R-:W-:Y:S01]  /*62e0*/  IMAD R15, R6, 0x1000, R15 ;  /* 0x00001000060f7824 */ /* 0x000fe200078e020f */
[----:B------:R-:W-:Y:S01]  /*62f0*/  UIADD3 UR4, UP0, UR20, 0xf0, URZ ;  /* 0x000000f014047890 */ /* 0x000fe2000ff1e03f */
[----:B------:R-:W-:Y:S01]  /*6300*/  VIADD R4, R4, 0xffffffff ;  /* 0xffffffff04047836 */ /* 0x000fe20000000000 */
[----:B------:R-:W-:Y:S01]  /*6310*/  R2UR UR5, R7 ;  /* 0x00000000070572ca */ /* 0x000fe200000e0000 */
[----:B------:R-:W-:Y:S01]  /*6320*/  UIADD3 UR22, UP1, UR20, 0x1f0, URZ ;  /* 0x000001f014167890 */ /* 0x000fe2000ff3e03f */
[----:B------:R-:W-:Y:S01]  /*6330*/  R2UR UR8, R15 ;  /* 0x000000000f0872ca */ /* 0x000fe200000e0000 */
[----:B------:R-:W-:Y:S01]  /*6340*/  VIADD R6, R6, 0x1 ;  /* 0x0000000106067836 */ /* 0x000fe20000000000 */
[----:B------:R-:W-:Y:S01]  /*6350*/  R2UR UR11, R19 ;  /* 0x00000000130b72ca */ /* 0x000fe200000e0000 */
[----:B------:R-:W-:Y:S01]  /*6360*/  UIADD3.X UR23, URZ, UR21, URZ, UP1, !UPT ;  /* 0x000000153f177290 */ /* 0x000fe20008ffe43f */
[C---:B------:R-:W-:Y:S01]  /*6370*/  R2UR UR10, R21.reuse ;  /* 0x00000000150a72ca */ /* 0x040fe200000e0000 */
[----:B------:R-:W-:Y:S01]  /*6380*/  UMOV UR6, 0x0 ;  /* 0x0000000000067882 */ /* 0x000fe20000000000 */
[----:B------:R-:W-:Y:S01]  /*6390*/  R2UR UR12, R8 ;  /* 0x00000000080c72ca */ /* 0x000fe200000e0000 */
[----:B------:R-:W-:Y:S01]  /*63a0*/  UMOV UR7, 0x10000000 ;  /* 0x1000000000077882 */ /* 0x000fe20000000000 */
[----:B------:R-:W-:Y:S01]  /*63b0*/  R2UR UR18, R20 ;  /* 0x00000000141272ca */ /* 0x000fe200000e0000 */
[----:B------:R-:W-:Y:S01]  /*63c0*/  VIADD R21, R21, 0x40 ;  /* 0x0000004015157836 */ /* 0x000fe20000000000 */
[----:B------:R-:W-:Y:S01]  /*63d0*/  ISETP.GT.AND P3, PT, R4, 0x1, PT ;  /* 0x000000010400780c */ /* 0x000fe20003f64270 */
[----:B------:R-:W-:Y:S01]  /*63e0*/  UIADD3 UR13, UR5, 0x180, URZ ;  /* 0x00000180050d7890 */ /* 0x000fe2000fffe03f */
[----:B------:R-:W-:Y:S01]  /*63f0*/  ISETP.NE.AND P1, PT, R6, 0xb, PT ;  /* 0x0000000b0600780c */ /* 0x000fe20003f25270 */
[----:B------:R-:W-:-:S02]  /*6400*/  UIADD3.X UR5, URZ, UR21, URZ, UP0, !UPT ;  /* 0x000000153f057290 */ /* 0x000fc400087fe43f */
[----:B------:R-:W-:Y:S01]  /*6410*/  UIADD3 UR14, UR8, 0x2c180, URZ ;  /* 0x0002c180080e7890 */ /* 0x000fe2000fffe03f */
[----:B------:R-:W-:Y:S02]  /*6420*/  SEL R14, RZ, 0x1, P1 ;  /* 0x00000001ff0e7807 */ /* 0x000fe40000800000 */
[----:B------:R-:W-:Y:S01]  /*6430*/  UMOV UR8, UR13 ;  /* 0x0000000d00087c82 */ /* 0x000fe20008000000 */
[----:B------:R-:W-:Y:S02]  /*6440*/  SEL R6, R6, RZ, P1 ;  /* 0x000000ff06067207 */ /* 0x000fe40000800000 */
[----:B------:R-:W-:Y:S01]  /*6450*/  LOP3.LUT R5, R5, R14, RZ, 0x3c, !PT ;  /* 0x0000000e05057212 */ /* 0x000fe200078e3cff */
[----:B------:R0:W-:Y:S02]  /*6460*/  UTMALDG.3D [UR8], [UR4], desc[UR6] ;  /* 0x00000608040075b4 */ /* 0x0001e40008011000 */
[----:B0-----:R-:W-:Y:S01]  /*6470*/  UMOV UR8, UR14 ;  /* 0x0000000e00087c82 */ /* 0x001fe20008000000 */
[----:B------:R-:W-:-:S02]  /*6480*/  UMOV UR11, UR18 ;  /* 0x00000012000b7c82 */ /* 0x000fc40008000000 */
[----:B------:R0:W-:Y:S02]  /*6490*/  UTMALDG.3D [UR8], [UR22], desc[UR6] ;  /* 0x00000608160075b4 */ /* 0x0001e40008011000 */
[----:B0-----:R-:W-:Y:S05]  /*64a0*/  @P3 BRA `(.L_x_174) ;  /* 0xfffffffc00483947 */ /* 0x001fea000383ffff */
.L_x_170:
[----:B------:R-:W-:Y:S05]  /*64b0*/  BSYNC B1 ;  /* 0x0000000000017941 */ /* 0x000fea0003800000 */
.L_x_169:
[----:B------:R-:W-:Y:S01]  /*64c0*/  LOP3.LUT P3, RZ, R13, 0xff, RZ, 0xc0, !PT ;  /* 0x000000ff0dff7812 */ /* 0x000fe2000786c0ff */
[----:B------:R-:W-:Y:S01]  /*64d0*/  IMAD.IADD R12, R3, 0x1, R12 ;  /* 0x00000001030c7824 */ /* 0x000fe200078e020c */
[----:B------:R-:W-:Y:S01]  /*64e0*/  IADD3 R16, P4, R16, UR36, RZ ;  /* 0x0000002410107c10 */ /* 0x000fe2000ff9e0ff */
[----:B------:R-:W-:Y:S01]  /*64f0*/  ULDC.64 UR4, c[0x0][0x650] ;  /* 0x0001940000047ab9 */ /* 0x000fe20000000a00 */
[----:B------:R-:W-:Y:S01]  /*6500*/  BSSY B1, `(.L_x_175) ;  /* 0x000006a000017945 */ /* 0x000fe20003800000 */
[----:B------:R-:W-:Y:S01]  /*6510*/  IMAD.MOV.U32 R19, RZ, RZ, -0x1 ;  /* 0xffffffffff137424 */ /* 0x000fe200078e00ff */
[----:B------:R-:W-:Y:S01]  /*6520*/  ISETP.GT.U32.AND P1, PT, R12, 0xa, PT ;  /* 0x0000000a0c00780c */ /* 0x000fe20003f24070 */
[----:B------:R-:W-:Y:S01]  /*6530*/  IMAD.MOV.U32 R20, RZ, RZ, -0x1 ;  /* 0xffffffffff147424 */ /* 0x000fe200078e00ff */
[----:B------:R-:W-:Y:S01]  /*6540*/  IADD3.X R17, R17, UR42, RZ, P4, !PT ;  /* 0x0000002a11117c10 */ /* 0x000fe2000a7fe4ff */
[----:B------:R-:W-:Y:S01]  /*6550*/  IMAD.MOV.U32 R8, RZ, RZ, -0x1 ;  /* 0xffffffffff087424 */ /* 0x000fe200078e00ff */
[----:B------:R-:W-:-:S02]  /*6560*/  ISETP.LT.U32.AND P1, PT, R3, 0xb, P1 ;  /* 0x0000000b0300780c */ /* 0x000fc40000f21070 */
[----:B------:R-:W-:Y:S01]  /*6570*/  PRMT R13, RZ, 0x7610, R13 ;  /* 0x00007610ff0d7816 */ /* 0x000fe2000000000d */
[----:B------:R-:W0:Y:S01]  /*6580*/  @P3 S2R R5, SR_CgaCtaId ;  /* 0x0000000000053919 */ /* 0x000e220000008800 */
[----:B------:R-:W-:-:S04]  /*6590*/  @P3 MOV R4, 0x400 ;  /* 0x0000040000043802 */ /* 0x000fc80000000f00 */
[----:B0-----:R-:W-:Y:S01]  /*65a0*/  @P3 LEA R6, R5, R4, 0x18 ;  /* 0x0000000405063211 */ /* 0x001fe200078ec0ff */
[----:B------:R-:W-:-:S03]  /*65b0*/  IMAD.WIDE.U32 R4, R12, -0x45d1745d, RZ ;  /* 0xba2e8ba30c047825 */ /* 0x000fc600078e00ff */
[----:B------:R0:W-:Y:S01]  /*65c0*/  @P3 SYNCS.ARRIVE.TRANS64.A1T0 RZ, [R6+URZ+0xc8], RZ ;  /* 0x0000c8ff06ff39a7 */ /* 0x0001e2000810003f */
[----:B------:R-:W-:Y:S02]  /*65d0*/  ISETP.GE.U32.AND P3, PT, R3, 0xb, PT ;  /* 0x0000000b0300780c */ /* 0x000fe40003f66070 */
[----:B------:R-:W-:Y:S02]  /*65e0*/  SHF.R.U32.HI R7, RZ, 0x3, R5 ;  /* 0x00000003ff077819 */ /* 0x000fe40000011605 */
[----:B------:R-:W-:Y:S02]  /*65f0*/  SEL R5, RZ, 0x1, !P1 ;  /* 0x00000001ff057807 */ /* 0x000fe40004800000 */
[----:B------:R-:W-:Y:S01]  /*6600*/  ISETP.GE.U32.AND P1, PT, R16, UR4, PT ;  /* 0x0000000410007c0c */ /* 0x000fe2000bf26070 */
[----:B------:R-:W-:Y:S01]  /*6610*/  IMAD R12, R7, -0xb, R12 ;  /* 0xfffffff5070c7824 */ /* 0x000fe200078e020c */
[----:B------:R-:W-:Y:S02]  /*6620*/  LOP3.LUT R0, R0, R5, RZ, 0x3c, !PT ;  /* 0x0000000500007212 */ /* 0x000fe400078e3cff */
[----:B------:R-:W-:-:S02]  /*6630*/  ISETP.GE.U32.AND.EX P1, PT, R17, UR5, PT, P1 ;  /* 0x0000000511007c0c */ /* 0x000fc4000bf26110 */
[----:B------:R-:W-:Y:S02]  /*6640*/  PRMT R4, RZ, 0x7610, R4 ;  /* 0x00007610ff047816 */ /* 0x000fe40000000004 */
[----:B------:R-:W-:-:S09]  /*6650*/  @P3 LOP3.LUT R0, R0, 0x1, R7, 0x78, !PT ;  /* 0x0000000100003812 */ /* 0x000fd200078e7807 */
[----:B0-----:R-:W-:Y:S05]  /*6660*/  @P1 BRA `(.L_x_176) ;  /* 0x00000004004c1947 */ /* 0x001fea0003800000 */
[----:B------:R-:W-:Y:S01]  /*6670*/  ULDC.64 UR4, c[0x0][0x628] ;  /* 0x00018a0000047ab9 */ /* 0x000fe20000000a00 */
[----:B------:R-:W0:Y:S01]  /*6680*/  S2R R15, SR_CTAID.X ;  /* 0x00000000000f7919 */ /* 0x000e220000002500 */
[----:B------:R-:W-:Y:S01]  /*6690*/  ISETP.NE.U32.AND P1, PT, RZ, UR4, PT ;  /* 0x00000004ff007c0c */ /* 0x000fe2000bf25070 */
[----:B------:R-:W-:Y:S01]  /*66a0*/  ULDC UR7, c[0x0][0x630] ;  /* 0x00018c0000077ab9 */ /* 0x000fe20000000800 */
[----:B------:R-:W-:Y:S01]  /*66b0*/  IMAD.MOV.U32 R4, RZ, RZ, R16 ;  /* 0x000000ffff047224 */ /* 0x000fe200078e0010 */
[----:B------:R-:W1:Y:S01]  /*66c0*/  S2R R14, SR_CTAID.Y ;  /* 0x00000000000e7919 */ /* 0x000e620000002600 */
[----:B------:R-:W-:Y:S01]  /*66d0*/  ISETP.NE.AND.EX P1, PT, RZ, UR5, PT, P1 ;  /* 0x00000005ff007c0c */ /* 0x000fe2000bf25310 */
[----:B------:R-:W-:-:S12]  /*66e0*/  IMAD.MOV.U32 R5, RZ, RZ, R17 ;  /* 0x000000ffff057224 */ /* 0x000fd800078e0011 */
[----:B------:R-:W-:Y:S05]  /*66f0*/  @!P1 BRA `(.L_x_177) ;  /* 0x0000000000289947 */ /* 0x000fea0003800000 */
[----:B------:R-:W-:Y:S02]  /*6700*/  ULDC UR6, c[0x0][0x634] ;  /* 0x00018d0000067ab9 */ /* 0x000fe40000000800 */
[----:B------:R-:W-:-:S05]  /*6710*/  IADD3 R9, P1, R16, UR6, RZ ;  /* 0x0000000610097c10 */ /* 0x000fca000ff3e0ff */
[----:B------:R-:W-:-:S04]  /*6720*/  IMAD.X R19, RZ, RZ, R17, P1 ;  /* 0x000000ffff137224 */ /* 0x000fc800008e0611 */
[----:B------:R-:W-:-:S04]  /*6730*/  IMAD.WIDE.U32 R6, R19, UR4, RZ ;  /* 0x0000000413067c25 */ /* 0x000fc8000f8e00ff */
[----:B------:R-:W-:-:S04]  /*6740*/  IMAD.WIDE.U32 R6, P1, R9, UR5, R6 ;  /* 0x0000000509067c25 */ /* 0x000fc8000f820006 */
[----:B------:R-:W-:-:S04]  /*6750*/  IMAD.WIDE.U32 R8, R9, UR4, RZ ;  /* 0x0000000409087c25 */ /* 0x000fc8000f8e00ff */
[----:B------:R-:W-:Y:S01]  /*6760*/  IMAD.X R5, RZ, RZ, RZ, P1 ;  /* 0x000000ffff057224 */ /* 0x000fe200008e06ff */
[----:B------:R-:W-:Y:S01]  /*6770*/  IADD3 RZ, P1, R9, R6, RZ ;  /* 0x0000000609ff7210 */ /* 0x000fe20007f3e0ff */
[----:B------:R-:W-:-:S04]  /*6780*/  IMAD.MOV.U32 R4, RZ, RZ, R7 ;  /* 0x000000ffff047224 */ /* 0x000fc800078e0007 */
[----:B------:R-:W-:-:S08]  /*6790*/  IMAD.WIDE.U32.X R4, R19, UR5, R4, P1 ;  /* 0x0000000513047c25 */ /* 0x000fd000088e0404 */
.L_x_177:
[--C-:B------:R-:W-:Y:S01]  /*67a0*/  SHF.R.U64 R8, R4, UR7, R5.reuse ;  /* 0x0000000704087c19 */ /* 0x100fe20008001205 */
[----:B------:R-:W-:Y:S01]  /*67b0*/  ULDC.64 UR4, c[0x0][0x620] ;  /* 0x0001880000047ab9 */ /* 0x000fe20000000a00 */
[----:B------:R-:W-:Y:S01]  /*67c0*/  SHF.R.U32.HI R4, RZ, UR7, R5 ;  /* 0x00000007ff047c19 */ /* 0x000fe20008011605 */
[----:B------:R-:W2:Y:S01]  /*67d0*/  LDC R24, c[0x0][0x144] ;  /* 0x00005100ff187b82 */ /* 0x000ea20000000800 */
[----:B------:R-:W-:Y:S01]  /*67e0*/  IADD3 R7, P1, RZ, -R8, RZ ;  /* 0x80000008ff077210 */ /* 0x000fe20007f3e0ff */
[----:B------:R-:W-:Y:S01]  /*67f0*/  ULDC.64 UR8, c[0x0][0x640] ;  /* 0x0001900000087ab9 */ /* 0x000fe20000000a00 */
[----:B0-----:R-:W-:Y:S01]  /*6800*/  I2FP.F32.U32 R9, R15 ;  /* 0x0000000f00097245 */ /* 0x001fe20000201000 */
[----:B------:R-:W-:Y:S02]  /*6810*/  ULDC UR6, c[0x0][0x608] ;  /* 0x0001820000067ab9 */ /* 0x000fe40000000800 */
[----:B------:R-:W-:Y:S01]  /*6820*/  IMAD.X R4, RZ, RZ, ~R4, P1 ;  /* 0x000000ffff047224 */ /* 0x000fe200008e0e04 */
[----:B------:R-:W-:Y:S01]  /*6830*/  ISETP.NE.U32.AND P1, PT, RZ, UR8, PT ;  /* 0x00000008ff007c0c */ /* 0x000fe2000bf25070 */
[----:B------:R-:W0:Y:S02]  /*6840*/  LDC R21, c[0x0][0x148] ;  /* 0x00005200ff157b82 */ /* 0x000e240000000800 */
[----:B------:R-:W-:Y:S01]  /*6850*/  IMAD R6, R4, UR4, RZ ;  /* 0x0000000404067c24 */ /* 0x000fe2000f8e02ff */
[----:B------:R-:W-:Y:S01]  /*6860*/  ISETP.NE.AND.EX P1, PT, RZ, UR9, PT, P1 ;  /* 0x00000009ff007c0c */ /* 0x000fe2000bf25310 */
[----:B------:R-:W-:Y:S01]  /*6870*/  IMAD.WIDE.U32 R4, R7, UR4, R16 ;  /* 0x0000000407047c25 */ /* 0x000fe2000f8e0010 */
[----:B------:R-:W-:-:S03]  /*6880*/  ULDC UR4, c[0x0][0x150] ;  /* 0x0000540000047ab9 */ /* 0x000fc60000000800 */
[----:B------:R-:W-:Y:S02]  /*6890*/  IMAD R7, R7, UR5, R6 ;  /* 0x0000000507077c24 */ /* 0x000fe4000f8e0206 */
[----:B------:R-:W-:Y:S01]  /*68a0*/  FMUL R6, R9, UR4 ;  /* 0x0000000409067c20 */ /* 0x000fe20008400000 */
[----:B------:R-:W-:Y:S01]  /*68b0*/  ULDC UR4, c[0x0][0x618] ;  /* 0x0001860000047ab9 */ /* 0x000fe20000000800 */
[----:B------:R-:W-:Y:S01]  /*68c0*/  ULDC UR5, c[0x0][0x154] ;  /* 0x0000550000057ab9 */ /* 0x000fe20000000800 */
[----:B------:R-:W-:-:S03]  /*68d0*/  IMAD.IADD R5, R5, 0x1, R7 ;  /* 0x0000000105057824 */ /* 0x000fc600078e0207 */
[----:B------:R-:W3:Y:S02]  /*68e0*/  F2I.U32.TRUNC.NTZ R6, R6 ;  /* 0x0000000600067305 */ /* 0x000ee4000020f000 */
[----:B------:R-:W-:Y:S02]  /*68f0*/  SHF.R.U64 R9, R4, UR4, R5 ;  /* 0x0000000404097c19 */ /* 0x000fe40008001205 */
[----:B-1----:R-:W-:-:S05]  /*6900*/  I2FP.F32.U32 R4, R14 ;  /* 0x0000000e00047245 */ /* 0x002fca0000201000 */
[----:B------:R-:W-:Y:S01]  /*6910*/  FMUL R22, R4, UR5 ;  /* 0x0000000504167c20 */ /* 0x000fe20008400000 */
[----:B------:R-:W-:Y:S01]  /*6920*/  SHF.R.U32.HI R4, RZ, UR4, R5 ;  /* 0x00000004ff047c19 */ /* 0x000fe20008011605 */
[----:B------:R-:W-:-:S03]  /*6930*/  ULDC UR4, c[0x0][0x658] ;  /* 0x0001960000047ab9 */ /* 0x000fc60000000800 */
[--C-:B------:R-:W-:Y:S01]  /*6940*/  SHF.R.U64 R20, R9, UR6, R4.reuse ;  /* 0x0000000609147c19 */ /* 0x100fe20008001204 */
[----:B------:R-:W1:Y:S01]  /*6950*/  F2I.U32.TRUNC.NTZ R22, R22 ;  /* 0x0000001600167305 */ /* 0x000e62000020f000 */
[----:B------:R-:W-:Y:S01]  /*6960*/  SHF.R.U32.HI R5, RZ, UR6, R4 ;  /* 0x00000006ff057c19 */ /* 0x000fe20008011604 */
[----:B---3--:R-:W-:-:S03]  /*6970*/  IMAD.MOV R6, RZ, RZ, -R6 ;  /* 0x000000ffff067224 */ /* 0x008fc600078e0a06 */
[----:B------:R-:W-:Y:S01]  /*6980*/  SHF.R.U64 R19, R20, UR4, R5 ;  /* 0x0000000414137c19 */ /* 0x000fe20008001205 */
[----:B--2---:R-:W-:Y:S01]  /*6990*/  IMAD R15, R24, R6, R15 ;  /* 0x00000006180f7224 */ /* 0x004fe200078e020f */
[----:B------:R-:W-:-:S03]  /*69a0*/  SHF.R.U32.HI R23, RZ, UR4, R5 ;  /* 0x00000004ff177c19 */ /* 0x000fc60008011605 */
[----:B------:R-:W-:Y:S02]  /*69b0*/  IMAD.MOV.U32 R4, RZ, RZ, R19 ;  /* 0x000000ffff047224 */ /* 0x000fe400078e0013 */
[----:B------:R-:W-:Y:S01]  /*69c0*/  IMAD.MOV.U32 R5, RZ, RZ, R23 ;  /* 0x000000ffff057224 */ /* 0x000fe200078e0017 */
[----:B-1----:R-:W-:Y:S06]  /*69d0*/  @!P1 BRA `(.L_x_178) ;  /* 0x0000000000289947 */ /* 0x002fec0003800000 */
[----:B------:R-:W-:Y:S02]  /*69e0*/  ULDC UR4, c[0x0][0x64c] ;  /* 0x0001930000047ab9 */ /* 0x000fe40000000800 */
[----:B------:R-:W-:-:S05]  /*69f0*/  IADD3 R5, P1, R19, UR4, RZ ;  /* 0x0000000413057c10 */ /* 0x000fca000ff3e0ff */
[----:B------:R-:W-:-:S04]  /*6a00*/  IMAD.X R23, RZ, RZ, R23, P1 ;  /* 0x000000ffff177224 */ /* 0x000fc800008e0617 */
[----:B------:R-:W-:-:S04]  /*6a10*/  IMAD.WIDE.U32 R6, R23, UR8, RZ ;  /* 0x0000000817067c25 */ /* 0x000fc8000f8e00ff */
[----:B------:R-:W-:-:S04]  /*6a20*/  IMAD.WIDE.U32 R6, P1, R5, UR9, R6 ;  /* 0x0000000905067c25 */ /* 0x000fc8000f820006 */
[----:B------:R-:W-:-:S04]  /*6a30*/  IMAD.WIDE.U32 R4, R5, UR8, RZ ;  /* 0x0000000805047c25 */ /* 0x000fc8000f8e00ff */
[----:B------:R-:W-:Y:S01]  /*6a40*/  IMAD.MOV.U32 R4, RZ, RZ, R7 ;  /* 0x000000ffff047224 */ /* 0x000fe200078e0007 */
[----:B------:R-:W-:Y:S01]  /*6a50*/  IADD3 RZ, P3, R5, R6, RZ ;  /* 0x0000000605ff7210 */ /* 0x000fe20007f7e0ff */
[----:B------:R-:W-:-:S04]  /*6a60*/  IMAD.X R5, RZ, RZ, RZ, P1 ;  /* 0x000000ffff057224 */ /* 0x000fc800008e06ff */
[----:B------:R-:W-:-:S08]  /*6a70*/  IMAD.WIDE.U32.X R4, R23, UR9, R4, P3 ;  /* 0x0000000917047c25 */ /* 0x000fd000098e0404 */
.L_x_178:
[----:B------:R-:W-:Y:S01]  /*6a80*/  ISETP.NE.AND P1, PT, R2, 0x1, PT ;  /* 0x000000010200780c */ /* 0x000fe20003f25270 */
[----:B------:R-:W-:Y:S01]  /*6a90*/  ULDC UR4, c[0x0][0x648] ;  /* 0x0001920000047ab9 */ /* 0x000fe20000000800 */
[----:B------:R-:W-:Y:S01]  /*6aa0*/  LOP3.LUT R20, R20, UR16, RZ, 0xc0, !PT ;  /* 0x0000001014147c12 */ /* 0x000fe2000f8ec0ff */
[----:B------:R-:W-:Y:S01]  /*6ab0*/  IMAD.MOV R22, RZ, RZ, -R22 ;  /* 0x000000ffff167224 */ /* 0x000fe200078e0a16 */
[----:B------:R-:W-:Y:S01]  /*6ac0*/  SHF.R.U64 R5, R4, UR4, R5 ;  /* 0x0000000404057c19 */ /* 0x000fe20008001205 */
[----:B------:R-:W-:Y:S01]  /*6ad0*/  ULDC UR4, c[0x0][0x638] ;  /* 0x00018e0000047ab9 */ /* 0x000fe20000000800 */
[----:B------:R-:W-:Y:S01]  /*6ae0*/  LOP3.LUT R6, R9, UR15, RZ, 0xc0, !PT ;  /* 0x0000000f09067c12 */ /* 0x000fe2000f8ec0ff */
[----:B------:R-:W-:Y:S02]  /*6af0*/  ULDC UR5, c[0x0][0x610] ;  /* 0x0001840000057ab9 */ /* 0x000fe40000000800 */
[----:B------:R-:W-:Y:S02]  /*6b00*/  IMAD.MOV R4, RZ, RZ, -R5 ;  /* 0x000000ffff047224 */ /* 0x000fe400078e0a05 */
[----:B------:R-:W-:-:S02]  /*6b10*/  IMAD R20, R5, UR17, R20 ;  /* 0x0000001105147c24 */ /* 0x000fc4000f8e0214 */
[----:B0-----:R-:W-:Y:S02]  /*6b20*/  @P1 IMAD R15, R21, R22, R14 ;  /* 0x00000016150f1224 */ /* 0x001fe400078e020e */
[----:B------:R-:W-:Y:S01]  /*6b30*/  IMAD R19, R4, UR4, R19 ;  /* 0x0000000404137c24 */ /* 0x000fe2000f8e0213 */
[----:B------:R-:W-:Y:S01]  /*6b40*/  ULDC UR4, c[0x0][0x600] ;  /* 0x0001800000047ab9 */ /* 0x000fe20000000800 */
[----:B------:R-:W-:Y:S02]  /*6b50*/  IMAD R15, R20, UR5, R15 ;  /* 0x00000005140f7c24 */ /* 0x000fe4000f8e020f */
[----:B------:R-:W-:Y:S02]  /*6b60*/  IMAD R6, R19, UR4, R6 ;  /* 0x0000000413067c24 */ /* 0x000fe4000f8e0206 */
[----:B------:R-:W-:-:S03]  /*6b70*/  IMAD.MOV.U32 R4, RZ, RZ, 0x1 ;  /* 0x00000001ff047424 */ /* 0x000fc600078e00ff */
[----:B------:R-:W-:Y:S02]  /*6b80*/  SEL R20, R6, R15, !P1 ;  /* 0x0000000f06147207 */ /* 0x000fe40004800000 */
[----:B------:R-:W-:-:S07]  /*6b90*/  SEL R19, R15, R6, !P1 ;  /* 0x000000060f137207 */ /* 0x000fce0004800000 */
.L_x_176:
[----:B------:R-:W-:Y:S05]  /*6ba0*/  BSYNC B1 ;  /* 0x0000000000017941 */ /* 0x000fea0003800000 */
.L_x_175:
[----:B------:R-:W-:-:S13]  /*6bb0*/  LOP3.LUT P1, RZ, R4, 0xff, RZ, 0xc0, !PT ;  /* 0x000000ff04ff7812 */ /* 0x000fda000782c0ff */
[----:B------:R-:W-:Y:S05]  /*6bc0*/  @P1 BRA `(.L_x_179) ;  /* 0xfffffff4004c1947 */ /* 0x000fea000383ffff */
[----:B------:R-:W-:Y:S05]  /*6bd0*/  BSYNC B0 ;  /* 0x0000000000007941 */ /* 0x000fea0003800000 */
.L_x_167:
[----:B------:R-:W-:-:S03]  /*6be0*/  UMOV UR4, 0xffffffff ;  /* 0xffffffff00047882 */ /* 0x000fc60000000000 */
[----:B------:R-:W-:Y:S05]  /*6bf0*/  BRA.DIV UR4, `(.L_x_180) ;  /* 0x0000000a04107947 */ /* 0x000fea000b800000 */
[----:B------:R-:W-:-:S13]  /*6c00*/  ELECT P6, URZ, PT ;  /* 0x00000000003f782f */ /* 0x000fda00038c0000 */
.L_x_201:
[----:B------:R-:W-:Y:S04]  /*6c10*/  BSSY B0, `(.L_x_181) ;  /* 0x000006a000007945 */ /* 0x000fe80003800000 */
[----:B------:R-:W-:Y:S05]  /*6c20*/  @!P6 BRA `(.L_x_182) ;  /* 0x0000000400a0e947 */ /* 0x000fea0003800000 */
[----:B------:R-:W-:-:S04]  /*6c30*/  LOP3.LUT R18, R18, 0x2, RZ, 0xfc, !PT ;  /* 0x0000000212127812 */ /* 0x000fc800078efcff */
[----:B------:R-:W-:-:S13]  /*6c40*/  ISETP.NE.AND P0, PT, R18, 0x3, PT ;  /* 0x000000031200780c */ /* 0x000fda0003f05270 */
[----:B------:R-:W-:Y:S05]  /*6c50*/  @!P0 BRA `(.L_x_183) ;  /* 0x0000000000048947 */ /* 0x000fea0003800000 */
[----:B------:R-:W-:Y:S01]  /*6c60*/  BPT.TRAP 0x1 ;  /* 0x000000040000795c */ /* 0x000fe20000300000 */
.L_x_183:
[----:B------:R-:W0:Y:S01]  /*6c70*/  S2R R3, SR_CgaCtaId ;  /* 0x0000000000037919 */ /* 0x000e220000008800 */
[----:B------:R-:W-:-:S04]  /*6c80*/  MOV R2, 0x400 ;  /* 0x0000040000027802 */ /* 0x000fc80000000f00 */
[----:B0-----:R-:W-:Y:S02]  /*6c90*/  LEA R3, R3, R2, 0x18 ;  /* 0x0000000203037211 */ /* 0x001fe400078ec0ff */
[----:B------:R-:W-:-:S03]  /*6ca0*/  SHF.L.U32 R2, R0, 0x1f, RZ ;  /* 0x0000001f00027819 */ /* 0x000fc600000006ff */
[----:B------:R-:W-:-:S04]  /*6cb0*/  VIADD R3, R3, 0x58 ;  /* 0x0000005803037836 */ /* 0x000fc80000000000 */
[C---:B------:R-:W-:Y:S02]  /*6cc0*/  IMAD R7, R12.reuse, 0x8, R3 ;  /* 0x000000080c077824 */ /* 0x040fe400078e0203 */
[----:B------:R-:W-:Y:S02]  /*6cd0*/  VIADD R12, R12, 0x1 ;  /* 0x000000010c0c7836 */ /* 0x000fe40000000000 */
[----:B------:R-:W0:Y:S03]  /*6ce0*/  SYNCS.PHASECHK.TRANS64.TRYWAIT P0, [R7+URZ], R2 ;  /* 0x00000002070075a7 */ /* 0x000e26000800017f */
[----:B------:R-:W-:-:S04]  /*6cf0*/  ISETP.NE.AND P1, PT, R12, 0xb, PT ;  /* 0x0000000b0c00780c */ /* 0x000fc80003f25270 */
[----:B------:R-:W-:Y:S02]  /*6d00*/  SEL R5, RZ, 0x1, P1 ;  /* 0x00000001ff057807 */ /* 0x000fe40000800000 */
[----:B------:R-:W-:Y:S02]  /*6d10*/  SEL R12, R12, RZ, P1 ;  /* 0x000000ff0c0c7207 */ /* 0x000fe40000800000 */
[----:B------:R-:W-:-:S03]  /*6d20*/  LOP3.LUT R5, R0, R5, RZ, 0x3c, !PT ;  /* 0x0000000500057212 */ /* 0x000fc600078e3cff */
[----:B------:R-:W-:Y:S01]  /*6d30*/  IMAD R9, R12, 0x8, R3 ;  /* 0x000000080c097824 */ /* 0x000fe200078e0203 */
[----:B------:R-:W-:Y:S01]  /*6d40*/  SHF.L.U32 R4, R5, 0x1f, RZ ;  /* 0x0000001f05047819 */ /* 0x000fe200000006ff */
[----:B0-----:R-:W-:Y:S06]  /*6d50*/  @!P0 BRA `(.L_x_184) ;  /* 0x0000000400d88947 */ /* 0x001fec0003800000 */
.L_x_202:
[----:B------:R-:W1:Y:S01]  /*6d60*/  SYNCS.PHASECHK.TRANS64.TRYWAIT P0, [R9+URZ], R4 ;  /* 0x00000004090075a7 */ /* 0x000e62000800017f */
[----:B------:R-:W-:-:S05]  /*6d70*/  VIADD R0, R12, 0x1 ;  /* 0x000000010c007836 */ /* 0x000fca0000000000 */
[----:B------:R-:W-:-:S04]  /*6d80*/  ISETP.NE.AND P1, PT, R0, 0xb, PT ;  /* 0x0000000b0000780c */ /* 0x000fc80003f25270 */
[----:B0-----:R-:W-:Y:S02]  /*6d90*/  SEL R2, RZ, 0x1, P1 ;  /* 0x00000001ff027807 */ /* 0x001fe40000800000 */
[----:B------:R-:W-:Y:S02]  /*6da0*/  SEL R0, R0, RZ, P1 ;  /* 0x000000ff00007207 */ /* 0x000fe40000800000 */
[----:B------:R-:W-:-:S03]  /*6db0*/  LOP3.LUT R7, R5, R2, RZ, 0x3c, !PT ;  /* 0x0000000205077212 */ /* 0x000fc600078e3cff */
[----:B------:R-:W-:Y:S01]  /*6dc0*/  IMAD R6, R0, 0x8, R3 ;  /* 0x0000000800067824 */ /* 0x000fe200078e0203 */
[----:B------:R-:W-:Y:S01]  /*6dd0*/  SHF.L.U32 R5, R7, 0x1f, RZ ;  /* 0x0000001f07057819 */ /* 0x000fe200000006ff */
[----:B-1----:R-:W-:Y:S06]  /*6de0*/  @!P0 BRA `(.L_x_185) ;  /* 0x0000000400c88947 */ /* 0x002fec0003800000 */
.L_x_203:
[----:B------:R-:W1:Y:S01]  /*6df0*/  SYNCS.PHASECHK.TRANS64.TRYWAIT P0, [R6+URZ], R5 ;  /* 0x00000005060075a7 */ /* 0x000e62000800017f */
[----:B------:R-:W-:-:S05]  /*6e00*/  VIADD R0, R0, 0x1 ;  /* 0x0000000100007836 */ /* 0x000fca0000000000 */
[----:B------:R-:W-:-:S04]  /*6e10*/  ISETP.NE.AND P1, PT, R0, 0xb, PT ;  /* 0x0000000b0000780c */ /* 0x000fc80003f25270 */
[----:B------:R-:W-:Y:S02]  /*6e20*/  SEL R2, RZ, 0x1, P1 ;  /* 0x00000001ff027807 */ /* 0x000fe40000800000 */
[----:B------:R-:W-:Y:S02]  /*6e30*/  SEL R0, R0, RZ, P1 ;  /* 0x000000ff00007207 */ /* 0x000fe40000800000 */
[----:B------:R-:W-:-:S03]  /*6e40*/  LOP3.LUT R7, R7, R2, RZ, 0x3c, !PT ;  /* 0x0000000207077212 */ /* 0x000fc600078e3cff */
[----:B0-----:R-:W-:Y:S01]  /*6e50*/  IMAD R9, R0, 0x8, R3 ;  /* 0x0000000800097824 */ /* 0x001fe200078e0203 */
[----:B------:R-:W-:Y:S01]  /*6e60*/  SHF.L.U32 R4, R7, 0x1f, RZ ;  /* 0x0000001f07047819 */ /* 0x000fe200000006ff */
[----:B-1----:R-:W-:Y:S06]  /*6e70*/  @!P0 BRA `(.L_x_186) ;  /* 0x0000000400b88947 */ /* 0x002fec0003800000 */
.L_x_204:
        /* <DEDUP_REMOVED lines=9> */
.L_x_205:
        /* <DEDUP_REMOVED lines=9> */
.L_x_206:
        /* <DEDUP_REMOVED lines=9> */
.L_x_207:
        /* <DEDUP_REMOVED lines=9> */
.L_x_208:
        /* <DEDUP_REMOVED lines=9> */
.L_x_209:
        /* <DEDUP_REMOVED lines=9> */
.L_x_210:
[----:B------:R-:W1:Y:S01]  /*71e0*/  SYNCS.PHASECHK.TRANS64.TRYWAIT P0, [R9+URZ], R4 ;  /* 0x00000004090075a7 */ /* 0x000e62000800017f */
[----:B------:R-:W-:-:S05]  /*71f0*/  VIADD R0, R0, 0x1 ;  /* 0x0000000100007836 */ /* 0x000fca0000000000 */
[----:B------:R-:W-:-:S04]  /*7200*/  ISETP.NE.AND P1, PT, R0, 0xb, PT ;  /* 0x0000000b0000780c */ /* 0x000fc80003f25270 */
[----:B------:R-:W-:Y:S02]  /*7210*/  SEL R2, RZ, 0x1, P1 ;  /* 0x00000001ff027807 */ /* 0x000fe40000800000 */
[----:B------:R-:W-:Y:S02]  /*7220*/  SEL R0, R0, RZ, P1 ;  /* 0x000000ff00007207 */ /* 0x000fe40000800000 */
[----:B------:R-:W-:Y:S01]  /*7230*/  LOP3.LUT R2, R7, R2, RZ, 0x3c, !PT ;  /* 0x0000000207027212 */ /* 0x000fe200078e3cff */
[----:B-1----:R-:W-:Y:S06]  /*7240*/  @!P0 BRA `(.L_x_193) ;  /* 0x0000000400508947 */ /* 0x002fec0003800000 */
.L_x_211:
[----:B------:R-:W-:Y:S01]  /*7250*/  IMAD R3, R0, 0x8, R3 ;  /* 0x0000000800037824 */ /* 0x000fe200078e0203 */
[----:B------:R-:W-:-:S07]  /*7260*/  SHF.L.U32 R0, R2, 0x1f, RZ ;  /* 0x0000001f02007819 */ /* 0x000fce00000006ff */
.L_x_194:
[----:B--2---:R2:W3:Y:S02]  /*7270*/  SYNCS.PHASECHK.TRANS64.TRYWAIT P0, [R3+URZ], R0 ;  /* 0x00000000030075a7 */ /* 0x0044e4000800017f */
[----:B---3--:R-:W-:Y:S05]  /*7280*/  @!P0 NANOSLEEP.SYNCS 0x989680 ;  /* 0x009896800000895d */ /* 0x008fea0003900000 */
[----:B------:R-:W3:Y:S02]  /*7290*/  @!P0 SYNCS.PHASECHK.TRANS64 P0, [R3+URZ], R0 ;  /* 0x00000000030085a7 */ /* 0x000ee4000800007f */
[----:B---3--:R-:W-:Y:S05]  /*72a0*/  @!P0 BRA `(.L_x_194) ;  /* 0xfffffffc00f08947 */ /* 0x008fea000383ffff */
.L_x_182:
[----:B------:R-:W-:Y:S05]  /*72b0*/  BSYNC B0 ;  /* 0x0000000000007941 */ /* 0x000fea0003800000 */
.L_x_181:
[----:B------:R-:W-:Y:S05]  /*72c0*/  EXIT ;  /* 0x000000000000794d */ /* 0x000fea0003800000 */
.L_x_18:
[----:B-1----:R1:W2:Y:S02]  /*72d0*/  SYNCS.PHASECHK.TRANS64.TRYWAIT P1, [R3+URZ], R0 ;  /* 0x00000000030075a7 */ /* 0x0022a4000802017f */
[----:B--2---:R-:W-:Y:S05]  /*72e0*/  @!P1 NANOSLEEP.SYNCS 0x989680 ;  /* 0x009896800000995d */ /* 0x004fea0003900000 */
[----:B------:R-:W2:Y:S02]  /*72f0*/  @!P1 SYNCS.PHASECHK.TRANS64 P1, [R3+URZ], R0 ;  /* 0x00000000030095a7 */ /* 0x000ea4000802007f */
[----:B--2---:R-:W-:Y:S05]  /*7300*/  @!P1 BRA `(.L_x_18) ;  /* 0xfffffffc00f09947 */ /* 0x004fea000383ffff */
[----:B------:R-:W-:Y:S05]  /*7310*/  BRA `(.L_x_17) ;  /* 0xffffffa000a87947 */ /* 0x000fea000383ffff */
.L_x_23:
[----:B-1----:R1:W2:Y:S02]  /*7320*/  SYNCS.PHASECHK.TRANS64.TRYWAIT P1, [R5+URZ], R4 ;  /* 0x00000004050075a7 */ /* 0x0022a4000802017f */
[----:B--2---:R-:W-:Y:S05]  /*7330*/  @!P1 NANOSLEEP.SYNCS 0x989680 ;  /* 0x009896800000995d */ /* 0x004fea0003900000 */
[----:B------:R-:W2:Y:S02]  /*7340*/  @!P1 SYNCS.PHASECHK.TRANS64 P1, [R5+URZ], R4 ;  /* 0x00000004050095a7 */ /* 0x000ea4000802007f */
[----:B--2---:R-:W-:Y:S05]  /*7350*/  @!P1 BRA `(.L_x_23) ;  /* 0xfffffffc00f09947 */ /* 0x004fea000383ffff */
[----:B------:R-:W-:Y:S05]  /*7360*/  BRA `(.L_x_22) ;  /* 0xffffffa4007c7947 */ /* 0x000fea000383ffff */
.L_x_168:
[----:B------:R-:W-:Y:S01]  /*7370*/  BSSY B1, `(.L_x_195) ;  /* 0x0000006000017945 */ /* 0x000fe20003800000 */
[----:B------:R-:W-:-:S07]  /*7380*/  IMAD.MOV.U32 R15, RZ, RZ, -0x1 ;  /* 0xffffffffff0f7424 */ /* 0x000fce00078e00ff */
[----:B------:R-:W-:Y:S05]  /*7390*/  WARPSYNC.COLLECTIVE R15, `(.L_x_196) ;  /* 0x000000000f0c7348 */ /* 0x000fea0003c00000 */
[----:B------:R-:W-:Y:S02]  /*73a0*/  ELECT P6, UR62, PT ;  /* 0x00000000003e782f */ /* 0x000fe400038c0000 */
[----:B------:R-:W-:Y:S01]  /*73b0*/  MOV R14, UR62 ;  /* 0x0000003e000e7c02 */ /* 0x000fe20008000f00 */
[----:B------:R-:W-:Y:S10]  /*73c0*/  ENDCOLLECTIVE ;  /* 0x000000000000791b */ /* 0x000ff40003800000 */
.L_x_196:
[----:B------:R-:W-:Y:S05]  /*73d0*/  BSYNC B1 ;  /* 0x0000000000017941 */ /* 0x000fea0003800000 */
.L_x_195:
[----:B------:R-:W-:Y:S05]  /*73e0*/  BRA `(.L_x_197) ;  /* 0xffffffec00507947 */ /* 0x000fea000383ffff */
.L_x_171:
[----:B0-----:R0:W1:Y:S02]  /*73f0*/  SYNCS.PHASECHK.TRANS64.TRYWAIT P1, [R14+URZ+0x58], R7 ;  /* 0x000058070e0075a7 */ /* 0x001064000802017f */
[----:B-1----:R-:W-:Y:S05]  /*7400*/  @!P1 NANOSLEEP.SYNCS 0x989680 ;  /* 0x009896800000995d */ /* 0x002fea0003900000 */
[----:B------:R-:W1:Y:S02]  /*7410*/  @!P1 SYNCS.PHASECHK.TRANS64 P1, [R14+URZ+0x58], R7 ;  /* 0x000058070e0095a7 */ /* 0x000e64000802007f */
[----:B-1----:R-:W-:Y:S05]  /*7420*/  @!P1 BRA `(.L_x_171) ;  /* 0xfffffffc00f09947 */ /* 0x002fea000383ffff */
[----:B------:R-:W-:Y:S05]  /*7430*/  BRA `(.L_x_198) ;  /* 0xffffffec00847947 */ /* 0x000fea000383ffff */
.L_x_180:
[----:B------:R-:W-:Y:S01]  /*7440*/  BSSY B0, `(.L_x_199) ;  /* 0x0000006000007945 */ /* 0x000fe20003800000 */
[----:B------:R-:W-:-:S07]  /*7450*/  IMAD.MOV.U32 R15, RZ, RZ, -0x1 ;  /* 0xffffffffff0f7424 */ /* 0x000fce00078e00ff */
[----:B------:R-:W-:Y:S05]  /*7460*/  WARPSYNC.COLLECTIVE R15, `(.L_x_200) ;  /* 0x000000000f0c7348 */ /* 0x000fea0003c00000 */
[----:B------:R-:W-:Y:S02]  /*7470*/  ELECT P6, UR62, PT ;  /* 0x00000000003e782f */ /* 0x000fe400038c0000 */
[----:B------:R-:W-:Y:S01]  /*7480*/  MOV R14, UR62 ;  /* 0x0000003e000e7c02 */ /* 0x000fe20008000f00 */
[----:B------:R-:W-:Y:S10]  /*7490*/  ENDCOLLECTIVE ;  /* 0x000000000000791b */ /* 0x000ff40003800000 */
.L_x_200:
[----:B------:R-:W-:Y:S05]  /*74a0*/  BSYNC B0 ;  /* 0x0000000000007941 */ /* 0x000fea0003800000 */
.L_x_199:
[----:B------:R-:W-:Y:S05]  /*74b0*/  BRA `(.L_x_201) ;  /* 0xfffffff400d47947 */ /* 0x000fea000383ffff */
.L_x_184:
[----:B0-----:R0:W1:Y:S02]  /*74c0*/  SYNCS.PHASECHK.TRANS64.TRYWAIT P0, [R7+URZ], R2 ;  /* 0x00000002070075a7 */ /* 0x001064000800017f */
[----:B-1----:R-:W-:Y:S05]  /*74d0*/  @!P0 NANOSLEEP.SYNCS 0x989680 ;  /* 0x009896800000895d */ /* 0x002fea0003900000 */
[----:B------:R-:W1:Y:S02]  /*74e0*/  @!P0 SYNCS.PHASECHK.TRANS64 P0, [R7+URZ], R2 ;  /* 0x00000002070085a7 */ /* 0x000e64000800007f */
[----:B-1----:R-:W-:Y:S05]  /*74f0*/  @!P0 BRA `(.L_x_184) ;  /* 0xfffffffc00f08947 */ /* 0x002fea000383ffff */
[----:B------:R-:W-:Y:S05]  /*7500*/  BRA `(.L_x_202) ;  /* 0xfffffff800147947 */ /* 0x000fea000383ffff */
.L_x_185:
[----:B0-----:R0:W1:Y:S02]  /*7510*/  SYNCS.PHASECHK.TRANS64.TRYWAIT P0, [R9+URZ], R4 ;  /* 0x00000004090075a7 */ /* 0x001064000800017f */
[----:B-1----:R-:W-:Y:S05]  /*7520*/  @!P0 NANOSLEEP.SYNCS 0x989680 ;  /* 0x009896800000895d */ /* 0x002fea0003900000 */
[----:B------:R-:W1:Y:S02]  /*7530*/  @!P0 SYNCS.PHASECHK.TRANS64 P0, [R9+URZ], R4 ;  /* 0x00000004090085a7 */ /* 0x000e64000800007f */
[----:B-1----:R-:W-:Y:S05]  /*7540*/  @!P0 BRA `(.L_x_185) ;  /* 0xfffffffc00f08947 */ /* 0x002fea000383ffff */
[----:B------:R-:W-:Y:S05]  /*7550*/  BRA `(.L_x_203) ;  /* 0xfffffff800247947 */ /* 0x000fea000383ffff */
.L_x_186:
[----:B0-----:R0:W1:Y:S02]  /*7560*/  SYNCS.PHASECHK.TRANS64.TRYWAIT P0, [R6+URZ], R5 ;  /* 0x00000005060075a7 */ /* 0x001064000800017f */
[----:B-1----:R-:W-:Y:S05]  /*7570*/  @!P0 NANOSLEEP.SYNCS 0x989680 ;  /* 0x009896800000895d */ /* 0x002fea0003900000 */
[----:B------:R-:W1:Y:S02]  /*7580*/  @!P0 SYNCS.PHASECHK.TRANS64 P0, [R6+URZ], R5 ;  /* 0x00000005060085a7 */ /* 0x000e64000800007f */
[----:B-1----:R-:W-:Y:S05]  /*7590*/  @!P0 BRA `(.L_x_186) ;  /* 0xfffffffc00f08947 */ /* 0x002fea000383ffff */
[----:B------:R-:W-:Y:S05]  /*75a0*/  BRA `(.L_x_204) ;  /* 0xfffffff800347947 */ /* 0x000fea000383ffff */
.L_x_187:
[----:B0-----:R0:W1:Y:S02]  /*75b0*/  SYNCS.PHASECHK.TRANS64.TRYWAIT P0, [R9+URZ], R4 ;  /* 0x00000004090075a7 */ /* 0x001064000800017f */
[----:B-1----:R-:W-:Y:S05]  /*75c0*/  @!P0 NANOSLEEP.SYNCS 0x989680 ;  /* 0x009896800000895d */ /* 0x002fea0003900000 */
[----:B------:R-:W1:Y:S02]  /*75d0*/  @!P0 SYNCS.PHASECHK.TRANS64 P0, [R9+URZ], R4 ;  /* 0x00000004090085a7 */ /* 0x000e64000800007f */
[----:B-1----:R-:W-:Y:S05]  /*75e0*/  @!P0 BRA `(.L_x_187) ;  /* 0xfffffffc00f08947 */ /* 0x002fea000383ffff */
[----:B------:R-:W-:Y:S05]  /*75f0*/  BRA `(.L_x_205) ;  /* 0xfffffff800447947 */ /* 0x000fea000383ffff */
.L_x_188:
[----:B0-----:R0:W1:Y:S02]  /*7600*/  SYNCS.PHASECHK.TRANS64.TRYWAIT P0, [R6+URZ], R5 ;  /* 0x00000005060075a7 */ /* 0x001064000800017f */
[----:B-1----:R-:W-:Y:S05]  /*7610*/  @!P0 NANOSLEEP.SYNCS 0x989680 ;  /* 0x009896800000895d */ /* 0x002fea0003900000 */
[----:B------:R-:W1:Y:S02]  /*7620*/  @!P0 SYNCS.PHASECHK.TRANS64 P0, [R6+URZ], R5 ;  /* 0x00000005060085a7 */ /* 0x000e64000800007f */
[----:B-1----:R-:W-:Y:S05]  /*7630*/  @!P0 BRA `(.L_x_188) ;  /* 0xfffffffc00f08947 */ /* 0x002fea000383ffff */
[----:B------:R-:W-:Y:S05]  /*7640*/  BRA `(.L_x_206) ;  /* 0xfffffff800547947 */ /* 0x000fea000383ffff */
.L_x_189:
[----:B0-----:R0:W1:Y:S02]  /*7650*/  SYNCS.PHASECHK.TRANS64.TRYWAIT P0, [R9+URZ], R4 ;  /* 0x00000004090075a7 */ /* 0x001064000800017f */
[----:B-1----:R-:W-:Y:S05]  /*7660*/  @!P0 NANOSLEEP.SYNCS 0x989680 ;  /* 0x009896800000895d */ /* 0x002fea0003900000 */
[----:B------:R-:W1:Y:S02]  /*7670*/  @!P0 SYNCS.PHASECHK.TRANS64 P0, [R9+URZ], R4 ;  /* 0x00000004090085a7 */ /* 0x000e64000800007f */
[----:B-1----:R-:W-:Y:S05]  /*7680*/  @!P0 BRA `(.L_x_189) ;  /* 0xfffffffc00f08947 */ /* 0x002fea000383ffff */
[----:B------:R-:W-:Y:S05]  /*7690*/  BRA `(.L_x_207) ;  /* 0xfffffff800647947 */ /* 0x000fea000383ffff */
.L_x_190:
[----:B0-----:R0:W1:Y:S02]  /*76a0*/  SYNCS.PHASECHK.TRANS64.TRYWAIT P0, [R6+URZ], R5 ;  /* 0x00000005060075a7 */ /* 0x001064000800017f */
[----:B-1----:R-:W-:Y:S05]  /*76b0*/  @!P0 NANOSLEEP.SYNCS 0x989680 ;  /* 0x009896800000895d */ /* 0x002fea0003900000 */
[----:B------:R-:W1:Y:S02]  /*76c0*/  @!P0 SYNCS.PHASECHK.TRANS64 P0, [R6+URZ], R5 ;  /* 0x00000005060085a7 */ /* 0x000e64000800007f */
[----:B-1----:R-:W-:Y:S05]  /*76d0*/  @!P0 BRA `(.L_x_190) ;  /* 0xfffffffc00f08947 */ /* 0x002fea000383ffff */
[----:B------:R-:W-:Y:S05]  /*76e0*/  BRA `(.L_x_208) ;  /* 0xfffffff800747947 */ /* 0x000fea000383ffff */
.L_x_191:
[----:B0-----:R0:W1:Y:S02]  /*76f0*/  SYNCS.PHASECHK.TRANS64.TRYWAIT P0, [R9+URZ], R4 ;  /* 0x00000004090075a7 */ /* 0x001064000800017f */
[----:B-1----:R-:W-:Y:S05]  /*7700*/  @!P0 NANOSLEEP.SYNCS 0x989680 ;  /* 0x009896800000895d */ /* 0x002fea0003900000 */
[----:B------:R-:W1:Y:S02]  /*7710*/  @!P0 SYNCS.PHASECHK.TRANS64 P0, [R9+URZ], R4 ;  /* 0x00000004090085a7 */ /* 0x000e64000800007f */
[----:B-1----:R-:W-:Y:S05]  /*7720*/  @!P0 BRA `(.L_x_191) ;  /* 0xfffffffc00f08947 */ /* 0x002fea000383ffff */
[----:B------:R-:W-:Y:S05]  /*7730*/  BRA `(.L_x_209) ;  /* 0xfffffff800847947 */ /* 0x000fea000383ffff */
.L_x_192:
[----:B0-----:R0:W1:Y:S02]  /*7740*/  SYNCS.PHASECHK.TRANS64.TRYWAIT P0, [R6+URZ], R5 ;  /* 0x00000005060075a7 */ /* 0x001064000800017f */
[----:B-1----:R-:W-:Y:S05]  /*7750*/  @!P0 NANOSLEEP.SYNCS 0x989680 ;  /* 0x009896800000895d */ /* 0x002fea0003900000 */
[----:B------:R-:W1:Y:S02]  /*7760*/  @!P0 SYNCS.PHASECHK.TRANS64 P0, [R6+URZ], R5 ;  /* 0x00000005060085a7 */ /* 0x000e64000800007f */
[----:B-1----:R-:W-:Y:S05]  /*7770*/  @!P0 BRA `(.L_x_192) ;  /* 0xfffffffc00f08947 */ /* 0x002fea000383ffff */
[----:B------:R-:W-:Y:S05]  /*7780*/  BRA `(.L_x_210) ;  /* 0xfffffff800947947 */ /* 0x000fea000383ffff */
.L_x_193:
[----:B-1----:R1:W2:Y:S02]  /*7790*/  SYNCS.PHASECHK.TRANS64.TRYWAIT P0, [R9+URZ], R4 ;  /* 0x00000004090075a7 */ /* 0x0022a4000800017f */
[----:B--2---:R-:W-:Y:S05]  /*77a0*/  @!P0 NANOSLEEP.SYNCS 0x989680 ;  /* 0x009896800000895d */ /* 0x004fea0003900000 */
[----:B------:R-:W2:Y:S02]  /*77b0*/  @!P0 SYNCS.PHASECHK.TRANS64 P0, [R9+URZ], R4 ;  /* 0x00000004090085a7 */ /* 0x000ea4000800007f */
[----:B--2---:R-:W-:Y:S05]  /*77c0*/  @!P0 BRA `(.L_x_193) ;  /* 0xfffffffc00f08947 */ /* 0x004fea000383ffff */
[----:B------:R-:W-:Y:S05]  /*77d0*/  BRA `(.L_x_211) ;  /* 0xfffffff8009c7947 */ /* 0x000fea000383ffff */
.L_x_212:
[----:B------:R-:W-:-:S00]  /*77e0*/  BRA `(.L_x_212) ;  /* 0xfffffffc00fc7947 */ /* 0x000fc0000383ffff */
[----:B------:R-:W-:-:S00]  /*77f0*/  NOP ;  /* 0x0000000000007918 */ /* 0x000fc00000000000 */
        /* <DEDUP_REMOVED lines=8> */
.L_x_213:


//--------------------- .nv.global.init           --------------------------
	.section	.nv.global.init,"aw",@progbits
.nv.global.init:
	.type		$str$22,@object
	.size		$str$22,($str$23 - $str$22)
$str$22:
        /*0000*/ 	.byte	0x6b, 0x5f, 0x74, 0x69, 0x6c, 0x65, 0x5f, 0x63, 0x6f, 0x75, 0x6e, 0x74, 0x20, 0x3e, 0x3d, 0x20
        /*0010*/ 	.byte	0x31, 0x00
	.type		$str$23,@object
	.size		$str$23,(__unnamed_1 - $str$23)
$str$23:
        /*0012*/ 	.byte	0x2f, 0x74, 0x6d, 0x70, 0x2f, 0x63, 0x75, 0x74, 0x6c, 0x61, 0x73, 0x73, 0x5f, 0x73, 0x77, 0x65
        /*0022*/ 	.byte	0x65, 0x70, 0x5f, 0x73, 0x72, 0x63, 0x2f, 0x69, 0x6e, 0x63, 0x6c, 0x75, 0x64, 0x65, 0x2f, 0x63
        /*0032*/ 	.byte	0x75, 0x74, 0x6c, 0x61, 0x73, 0x73, 0x2f, 0x67, 0x65, 0x6d, 0x6d, 0x2f, 0x63, 0x6f, 0x6c, 0x6c
        /*0042*/ 	.byte	0x65, 0x63, 0x74, 0x69, 0x76, 0x65, 0x2f, 0x73, 0x6d, 0x39, 0x30, 0x5f, 0x6d, 0x6d, 0x61, 0x5f
        /*0052*/ 	.byte	0x74, 0x6d, 0x61, 0x5f, 0x67, 0x6d, 0x6d, 0x61, 0x5f, 0x73, 0x73, 0x5f, 0x77, 0x61, 0x72, 0x70
        /*0062*/ 	.byte	0x73, 0x70, 0x65, 0x63, 0x69, 0x61, 0x6c, 0x69, 0x7a, 0x65, 0x64, 0x2e, 0x68, 0x70, 0x70, 0x00
	.type		__unnamed_1,@object
	.size		__unnamed_1,(.L_0 - __unnamed_1)
__unnamed_1:
        /*0072*/ 	.byte	0x76, 0x6f, 0x69, 0x64, 0x20, 0x63, 0x75, 0x74, 0x6c, 0x61, 0x73, 0x73, 0x3a, 0x3a, 0x67, 0x65
        /* <DEDUP_REMOVED lines=171> */
        /*0b32*/ 	.byte	0x74, 0x65, 0x3a, 0x3a, 0x69, 0x64, 0x65, 0x6e, 0x74, 0x69, 0x74, 0x79, 0x5d, 0x00
.L_0:


//--------------------- .nv.shared._ZN7cutlass13device_kernelINS_4gemm6kernel13GemmUniversalIN4cute5tupleIJiiiiEEENS1_10collective13CollectiveMmaINS1_34MainloopSm90TmaGmmaWarpSpecializedILi11ENS5_IJNS4_1CILi1EEESB_SB_EEENS1_35KernelTmaWarpSpecializedCooperativeEEENS5_IJNSA_ILi256EEENSA_ILi64EEESG_EEEaNS5_IJlSB_lEEEaSI_NS4_8TiledMMAINS4_8MMA_AtomIJNS4_4SM904GMMA26MMA_64x64x32_S32S8S8_SS_TNEEEENS4_6LayoutINS5_IJNSA_ILi2EEESB_SB_EEENS5_IJSB_NSA_ILi0EEESS_EEEEENS5_IJNS4_10UnderscoreESV_SV_EEEEENS4_13SM90_TMA_LOADENS4_14ComposedLayoutINS4_7SwizzleILi2ELi4ELi3EEENS4_18smem_ptr_flag_bitsILi8EEENSP_INS5_IJNSA_ILi8EEESG_EEENS5_IJSG_SB_EEEEEEEvNS4_8identityESY_S18_vS19_EENS_8epilogue10collective6detail29Sm90TmaWarpSpecializedAdapterINS1C_15DefaultEpilogueIaSI_SI_NS1B_6thread17LinearCombinationIaLi1EiiLNS1G_9ScaleType4KindE0ELNS_15FloatRoundStyleE2EaEENS1_15EpilogueDefaultEEEEEvvEEEEvNT_6ParamsE --------------------------
	.section	.nv.shared._ZN7cutlass13device_kernelINS_4gemm6kernel13GemmUniversalIN4cute5tupleIJiiiiEEENS1_10collective13CollectiveMmaINS1_34MainloopSm90TmaGmmaWarpSpecializedILi11ENS5_IJNS4_1CILi1EEESB_SB_EEENS1_35KernelTmaWarpSpecializedCooperativeEEENS5_IJNSA_ILi256EEENSA_ILi64EEESG_EEEaNS5_IJlSB_lEEEaSI_NS4_8TiledMMAINS4_8MMA_AtomIJNS4_4SM904GMMA26MMA_64x64x32_S32S8S8_SS_TNEEEENS4_6LayoutINS5_IJNSA_ILi2EEESB_SB_EEENS5_IJSB_NSA_ILi0EEESS_EEEEENS5_IJNS4_10UnderscoreESV_SV_EEEEENS4_13SM90_TMA_LOADENS4_14ComposedLayoutINS4_7SwizzleILi2ELi4ELi3EEENS4_18smem_ptr_flag_bitsILi8EEENSP_INS5_IJNSA_ILi8EEESG_EEENS5_IJSG_SB_EEEEEEEvNS4_8identityESY_S18_vS19_EENS_8epilogue10collective6detail29Sm90TmaWarpSpecializedAdapterINS1C_15DefaultEpilogueIaSI_SI_NS1B_6thread17LinearCombinationIaLi1EiiLNS1G_9ScaleType4KindE0ELNS_15FloatRoundStyleE2EaEENS1_15EpilogueDefaultEEEEEvvEEEEvNT_6ParamsE,"aw",@nobits
	.sectionflags	@""
	.align	16
	.zero		1024


//--------------------- .nv.shared.reserved.0     --------------------------
	.section	.nv.shared.reserved.0,"aw",@nobits
	.weak		__nv_reservedSMEM_offset_0_alias
	.size		__nv_reservedSMEM_offset_0_alias, 0, 0
	.other		__nv_reservedSMEM_offset_0_alias,@"STO_CUDA_RESERVED_SHARED STV_DEFAULT"
__nv_reservedSMEM_offset_0_alias:
	.zero		0


//--------------------- .nv.global                --------------------------
	.section	.nv.global,"aw",@nobits
.nv.global:
	.type		_ZN40_INTERNAL_7c68158b_4_k_cu_3b0a066a_250014cute1_E,@object
	.size		_ZN40_INTERNAL_7c68158b_4_k_cu_3b0a066a_250014cute1_E,(_ZN40_INTERNAL_7c68158b_4_k_cu_3b0a066a_250014cuda3std3__45__cpo6cbeginE - _ZN40_INTERNAL_7c68158b_4_k_cu_3b0a066a_250014cute1_E)
_ZN40_INTERNAL_7c68158b_4_k_cu_3b0a066a_250014cute1_E:
	.zero		1
	.type		_ZN40_INTERNAL_7c68158b_4_k_cu_3b0a066a_250014cuda3std3__45__cpo6cbeginE,@object
	.size		_ZN40_INTERNAL_7c68158b_4_k_cu_3b0a066a_250014cuda3std3__45__cpo6cbeginE,(_ZN40_INTERNAL_7c68158b_4_k_cu_3b0a066a_250014cuda3std3__48in_placeE - _ZN40_INTERNAL_7c68158b_4_k_cu_3b0a066a_250014cuda3std3__45__cpo6cbeginE)
_ZN40_INTERNAL_7c68158b_4_k_cu_3b0a066a_250014cuda3std3__45__cpo6cbeginE:
	.zero		1
	.type		_ZN40_INTERNAL_7c68158b_4_k_cu_3b0a066a_250014cuda3std3__48in_placeE,@object
	.size		_ZN40_INTERNAL_7c68158b_4_k_cu_3b0a066a_250014cuda3std3__48in_placeE,(_ZN40_INTERNAL_7c68158b_4_k_cu_3b0a066a_250014cuda3std6ranges3__45__cpo9iter_moveE - _ZN40_INTERNAL_7c68158b_4_k_cu_3b0a066a_250014cuda3std3__48in_placeE)
_ZN40_INTERNAL_7c68158b_4_k_cu_3b0a066a_250014cuda3std3__48in_placeE:
	.zero		1
	.type		_ZN40_INTERNAL_7c68158b_4_k_cu_3b0a066a_250014cuda3std6ranges3__45__cpo9iter_moveE,@object
	.size		_ZN40_INTERNAL_7c68158b_4_k_cu_3b0a066a_250014cuda3std6ranges3__45__cpo9iter_moveE,(_ZN40_INTERNAL_7c68158b_4_k_cu_3b0a066a_250014cuda3std3__45__cpo5beginE - _ZN40_INTERNAL_7c68158b_4_k_cu_3b0a066a_250014cuda3std6ranges3__45__cpo9iter_moveE)
_ZN40_INTERNAL_7c68158b_4_k_cu_3b0a066a_250014cuda3std6ranges3__45__cpo9iter_moveE:
	.zero		1
	.type		_ZN40_INTERNAL_7c68158b_4_k_cu_3b0a066a_250014cuda3std3__45__cpo5beginE,@object
	.size		_ZN40_INTERNAL_7c68158b_4_k_cu_3b0a066a_250014cuda3std3__45__cpo5beginE,(_ZN40_INTERNAL_7c68158b_4_k_cu_3b0a066a_250014cuda3std3__442_GLOBAL__N__7c68158b_4_k_cu_3b0a066a_250016ignoreE - _ZN40_INTERNAL_7c68158b_4_k_cu_3b0a066a_250014cuda3std3__45__cpo5beginE)
_ZN40_INTERNAL_7c68158b_4_k_cu_3b0a066a_250014cuda3std3__45__cpo5beginE:
	.zero		1
	.type		_ZN40_INTERNAL_7c68158b_4_k_cu_3b0a066a_250014cuda3std3__442_GLOBAL__N__7c68158b_4_k_cu_3b0a066a_250016ignoreE,@object
	.size		_ZN40_INTERNAL_7c68158b_4_k_cu_3b0a066a_250014cuda3std3__442_GLOBAL__N__7c68158b_4_k_cu_3b0a066a_250016ignoreE,(_ZN40_INTERNAL_7c68158b_4_k_cu_3b0a066a_250014cute7productE - _ZN40_INTERNAL_7c68158b_4_k_cu_3b0a066a_250014cuda3std3__442_GLOBAL__N__7c68158b_4_k_cu_3b0a066a_250016ignoreE)
_ZN40_INTERNAL_7c68158b_4_k_cu_3b0a066a_250014cuda3std3__442_GLOBAL__N__7c68158b_4_k_cu_3b0a066a_250016ignoreE:
	.zero		1
	.type		_ZN40_INTERNAL_7c68158b_4_k_cu_3b0a066a_250014cute7productE,@object
	.size		_ZN40_INTERNAL_7c68158b_4_k_cu_3b0a066a_250014cute7productE,(_ZN40_INTERNAL_7c68158b_4_k_cu_3b0a066a_250014cuda3std3__45__cpo3endE - _ZN40_INTERNAL_7c68158b_4_k_cu_3b0a066a_250014cute7productE)
_ZN40_INTERNAL_7c68158b_4_k_cu_3b0a066a_250014cute7productE:
	.zero		1
	.type		_ZN40_INTERNAL_7c68158b_4_k_cu_3b0a066a_250014cuda3std3__45__cpo3endE,@object
	.size		_ZN40_INTERNAL_7c68158b_4_k_cu_3b0a066a_250014cuda3std3__45__cpo3endE,(_ZN40_INTERNAL_7c68158b_4_k_cu_3b0a066a_250014cuda3std3__419piecewise_constructE - _ZN40_INTERNAL_7c68158b_4_k_cu_3b0a066a_250014cuda3std3__45__cpo3endE)
_ZN40_INTERNAL_7c68158b_4_k_cu_3b0a066a_250014cuda3std3__45__cpo3endE:
	.zero		1
	.type		_ZN40_INTERNAL_7c68158b_4_k_cu_3b0a066a_250014cuda3std3__419piecewise_constructE,@object
	.size		_ZN40_INTERNAL_7c68158b_4_k_cu_3b0a066a_250014cuda3std3__419piecewise_constructE,(_ZN40_INTERNAL_7c68158b_4_k_cu_3b0a066a_250014cuda3std3__45__cpo4cendE - _ZN40_INTERNAL_7c68158b_4_k_cu_3b0a066a_250014cuda3std3__419piecewise_constructE)
_ZN40_INTERNAL_7c68158b_4_k_cu_3b0a066a_250014cuda3std3__419piecewise_constructE:
	.zero		1
	.type		_ZN40_INTERNAL_7c68158b_4_k_cu_3b0a066a_250014cuda3std3__45__cpo4cendE,@object
	.size		_ZN40_INTERNAL_7c68158b_4_k_cu_3b0a066a_250014cuda3std3__45__cpo4cendE,(_ZN40_INTERNAL_7c68158b_4_k_cu_3b0a066a_250014cuda3std6ranges3__45__cpo4swapE - _ZN40_INTERNAL_7c68158b_4_k_cu_3b0a066a_250014cuda3std3__45__cpo4cendE)
_ZN40_INTERNAL_7c68158b_4_k_cu_3b0a066a_250014cuda3std3__45__cpo4cendE:
	.zero		1
	.type		_ZN40_INTERNAL_7c68158b_4_k_cu_3b0a066a_250014cuda3std6ranges3__45__cpo4swapE,@object
	.size		_ZN40_INTERNAL_7c68158b_4_k_cu_3b0a066a_250014cuda3std6ranges3__45__cpo4swapE,(.L_8 - _ZN40_INTERNAL_7c68158b_4_k_cu_3b0a066a_250014cuda3std6ranges3__45__cpo4swapE)
_ZN40_INTERNAL_7c68158b_4_k_cu_3b0a066a_250014cuda3std6ranges3__45__cpo4swapE:
	.zero		1
.L_8:


//--------------------- .nv.constant0._ZN7cutlass13device_kernelINS_4gemm6kernel13GemmUniversalIN4cute5tupleIJiiiiEEENS1_10collective13CollectiveMmaINS1_34MainloopSm90TmaGmmaWarpSpecializedILi11ENS5_IJNS4_1CILi1EEESB_SB_EEENS1_35KernelTmaWarpSpecializedCooperativeEEENS5_IJNSA_ILi256EEENSA_ILi64EEESG_EEEaNS5_IJlSB_lEEEaSI_NS4_8TiledMMAINS4_8MMA_AtomIJNS4_4SM904GMMA26MMA_64x64x32_S32S8S8_SS_TNEEEENS4_6LayoutINS5_IJNSA_ILi2EEESB_SB_EEENS5_IJSB_NSA_ILi0EEESS_EEEEENS5_IJNS4_10UnderscoreESV_SV_EEEEENS4_13SM90_TMA_LOADENS4_14ComposedLayoutINS4_7SwizzleILi2ELi4ELi3EEENS4_18smem_ptr_flag_bitsILi8EEENSP_INS5_IJNSA_ILi8EEESG_EEENS5_IJSG_SB_EEEEEEEvNS4_8identityESY_S18_vS19_EENS_8epilogue10collective6detail29Sm90TmaWarpSpecializedAdapterINS1C_15DefaultEpilogueIaSI_SI_NS1B_6thread17LinearCombinationIaLi1EiiLNS1G_9ScaleType4KindE0ELNS_15FloatRoundStyleE2EaEENS1_15EpilogueDefaultEEEEEvvEEEEvNT_6ParamsE --------------------------
	.section	.nv.constant0._ZN7cutlass13device_kernelINS_4gemm6kernel13GemmUniversalIN4cute5tupleIJiiiiEEENS1_10collective13CollectiveMmaINS1_34MainloopSm90TmaGmmaWarpSpecializedILi11ENS5_IJNS4_1CILi1EEESB_SB_EEENS1_35KernelTmaWarpSpecializedCooperativeEEENS5_IJNSA_ILi256EEENSA_ILi64EEESG_EEEaNS5_IJlSB_lEEEaSI_NS4_8TiledMMAINS4_8MMA_AtomIJNS4_4SM904GMMA26MMA_64x64x32_S32S8S8_SS_TNEEEENS4_6LayoutINS5_IJNSA_ILi2EEESB_SB_EEENS5_IJSB_NSA_ILi0EEESS_EEEEENS5_IJNS4_10UnderscoreESV_SV_EEEEENS4_13SM90_TMA_LOADENS4_14ComposedLayoutINS4_7SwizzleILi2ELi4ELi3EEENS4_18smem_ptr_flag_bitsILi8EEENSP_INS5_IJNSA_ILi8EEESG_EEENS5_IJSG_SB_EEEEEEEvNS4_8identityESY_S18_vS19_EENS_8epilogue10collective6detail29Sm90TmaWarpSpecializedAdapterINS1C_15DefaultEpilogueIaSI_SI_NS1B_6thread17LinearCombinationIaLi1EiiLNS1G_9ScaleType4KindE0ELNS_15FloatRoundStyleE2EaEENS1_15EpilogueDefaultEEEEEvvEEEEvNT_6ParamsE,"a",@progbits
	.sectionflags	@""
	.align	4
.nv.constant0._ZN7cutlass13device_kernelINS_4gemm6kernel13GemmUniversalIN4cute5tupleIJiiiiEEENS1_10collective13CollectiveMmaINS1_34MainloopSm90TmaGmmaWarpSpecializedILi11ENS5_IJNS4_1CILi1EEESB_SB_EEENS1_35KernelTmaWarpSpecializedCooperativeEEENS5_IJNSA_ILi256EEENSA_ILi64EEESG_EEEaNS5_IJlSB_lEEEaSI_NS4_8TiledMMAINS4_8MMA_AtomIJNS4_4SM904GMMA26MMA_64x64x32_S32S8S8_SS_TNEEEENS4_6LayoutINS5_IJNSA_ILi2EEESB_SB_EEENS5_IJSB_NSA_ILi0EEESS_EEEEENS5_IJNS4_10UnderscoreESV_SV_EEEEENS4_13SM90_TMA_LOADENS4_14ComposedLayoutINS4_7SwizzleILi2ELi4ELi3EEENS4_18smem_ptr_flag_bitsILi8EEENSP_INS5_IJNSA_ILi8EEESG_EEENS5_IJSG_SB_EEEEEEEvNS4_8identityESY_S18_vS19_EENS_8epilogue10collective6detail29Sm90TmaWarpSpecializedAdapterINS1C_15DefaultEpilogueIaSI_SI_NS1B_6thread17LinearCombinationIaLi1EiiLNS1G_9ScaleType4KindE0ELNS_15FloatRoundStyleE2EaEENS1_15EpilogueDefaultEEEEEvvEEEEvNT_6ParamsE:
	.zero		1664


//--------------------- SYMBOLS --------------------------

	.type		.nv.reservedSmem.offset0,@object
	.size		.nv.reservedSmem.offset0,0x4
	.type		__assertfail,@function
